//
// Generated by NVIDIA NVVM Compiler
//
// Compiler Build ID: CL-36424714
// Cuda compilation tools, release 13.0, V13.0.88
// Based on NVVM 20.0.0
//

.version 9.0
.target sm_100
.address_size 64

	// .globl	_Z10randomWalkPdii
.global .align 4 .b8 precalc_xorwow_matrix[102400];
.global .align 4 .b8 precalc_xorwow_offset_matrix[102400];
.global .align 4 .b8 mrg32k3aM1[2304];
.global .align 4 .b8 mrg32k3aM2[2304];
.global .align 4 .b8 mrg32k3aM1SubSeq[2016];
.global .align 4 .b8 mrg32k3aM2SubSeq[2016];
.global .align 4 .b8 mrg32k3aM1Seq[2304];
.global .align 4 .b8 mrg32k3aM2Seq[2304];
.const .align 8 .b8 __cr_lgamma_table[72];

.visible .entry _Z10randomWalkPdii(
	.param .u64 .ptr .align 1 _Z10randomWalkPdii_param_0,
	.param .u32 _Z10randomWalkPdii_param_1,
	.param .u32 _Z10randomWalkPdii_param_2
)
{
	.reg .pred 	%p<12>;
	.reg .b32 	%r<126>;
	.reg .b64 	%rd<16>;
	.reg .b64 	%fd<103>;

	ld.param.u64 	%rd5, [_Z10randomWalkPdii_param_0];
	ld.param.u32 	%r33, [_Z10randomWalkPdii_param_1];
	ld.param.u32 	%r34, [_Z10randomWalkPdii_param_2];
	cvta.to.global.u64 	%rd1, %rd5;
	mov.b64 	%rd6, 0;
	st.global.u64 	[%rd1], %rd6;
	setp.lt.s32 	%p1, %r34, 2;
	@%p1 bra 	$L__BB0_14;
	mov.b32 	%r42, 1127219200;
	mov.b32 	%r43, -2147483648;
	mov.b64 	%fd1, {%r43, %r42};
	cvt.rn.f64.s32 	%fd27, %r33;
	cvt.rn.f64.u32 	%fd28, %r34;
	div.rn.f64 	%fd29, %fd27, %fd28;
	sqrt.rn.f64 	%fd2, %fd29;
	add.s64 	%rd15, %rd1, 8;
	neg.s32 	%r106, %r34;
	mov.b32 	%r113, 0;
	mov.f64 	%fd101, 0d0000000000000000;
	mov.b32 	%r112, 1476011280;
	mov.b32 	%r120, -589760388;
	mov.b32 	%r121, -123459836;
	mov.b32 	%r122, 1111207954;
	mov.b32 	%r123, 1593684748;
	mov.b32 	%r124, 832094735;
$L__BB0_2:
	setp.eq.s32 	%p2, %r113, 1;
	mov.b32 	%r113, 0;
	mov.f64 	%fd102, %fd101;
	@%p2 bra 	$L__BB0_13;
	shr.u32 	%r46, %r123, 2;
	xor.b32  	%r47, %r46, %r123;
	shl.b32 	%r48, %r112, 4;
	shl.b32 	%r49, %r47, 1;
	xor.b32  	%r50, %r48, %r49;
	xor.b32  	%r51, %r50, %r112;
	xor.b32  	%r10, %r51, %r47;
	add.s32 	%r52, %r124, %r10;
	add.s32 	%r53, %r52, 362437;
	shr.u32 	%r54, %r122, 2;
	xor.b32  	%r55, %r54, %r122;
	shl.b32 	%r56, %r10, 4;
	shl.b32 	%r57, %r55, 1;
	xor.b32  	%r58, %r57, %r56;
	xor.b32  	%r59, %r58, %r55;
	xor.b32  	%r11, %r59, %r10;
	add.s32 	%r60, %r124, %r11;
	add.s32 	%r61, %r60, 724874;
	shr.u32 	%r62, %r121, 2;
	xor.b32  	%r63, %r62, %r121;
	shl.b32 	%r64, %r11, 4;
	shl.b32 	%r65, %r63, 1;
	xor.b32  	%r66, %r65, %r64;
	xor.b32  	%r67, %r66, %r63;
	xor.b32  	%r12, %r67, %r11;
	add.s32 	%r68, %r124, %r12;
	add.s32 	%r69, %r68, 1087311;
	shr.u32 	%r70, %r120, 2;
	xor.b32  	%r71, %r70, %r120;
	shl.b32 	%r72, %r12, 4;
	shl.b32 	%r73, %r71, 1;
	xor.b32  	%r74, %r73, %r72;
	xor.b32  	%r75, %r74, %r71;
	xor.b32  	%r125, %r75, %r12;
	add.s32 	%r124, %r124, 1449748;
	add.s32 	%r76, %r125, %r124;
	cvt.u64.u32 	%rd7, %r53;
	mul.wide.u32 	%rd8, %r61, 2097152;
	xor.b64  	%rd9, %rd8, %rd7;
	cvt.rn.f64.u64 	%fd30, %rd9;
	fma.rn.f64 	%fd96, %fd30, 0d3CA0000000000000, 0d3C90000000000000;
	cvt.u64.u32 	%rd10, %r69;
	mul.wide.u32 	%rd11, %r76, 2097152;
	xor.b64  	%rd12, %rd11, %rd10;
	cvt.rn.f64.u64 	%fd31, %rd12;
	fma.rn.f64 	%fd5, %fd31, 0d3CB0000000000000, 0d3CA0000000000000;
	{
	.reg .b32 %temp; 
	mov.b64 	{%temp, %r114}, %fd96;
	}
	{
	.reg .b32 %temp; 
	mov.b64 	{%r115, %temp}, %fd96;
	}
	setp.gt.s32 	%p3, %r114, 1048575;
	mov.b32 	%r116, -1023;
	@%p3 bra 	$L__BB0_5;
	mul.f64 	%fd96, %fd96, 0d4350000000000000;
	{
	.reg .b32 %temp; 
	mov.b64 	{%temp, %r114}, %fd96;
	}
	{
	.reg .b32 %temp; 
	mov.b64 	{%r115, %temp}, %fd96;
	}
	mov.b32 	%r116, -1077;
$L__BB0_5:
	add.s32 	%r78, %r114, -1;
	setp.gt.u32 	%p4, %r78, 2146435070;
	@%p4 bra 	$L__BB0_9;
	shr.u32 	%r81, %r114, 20;
	add.s32 	%r117, %r116, %r81;
	and.b32  	%r82, %r114, 1048575;
	or.b32  	%r83, %r82, 1072693248;
	mov.b64 	%fd97, {%r115, %r83};
	setp.lt.u32 	%p6, %r83, 1073127583;
	@%p6 bra 	$L__BB0_8;
	{
	.reg .b32 %temp; 
	mov.b64 	{%r84, %temp}, %fd97;
	}
	{
	.reg .b32 %temp; 
	mov.b64 	{%temp, %r85}, %fd97;
	}
	add.s32 	%r86, %r85, -1048576;
	mov.b64 	%fd97, {%r84, %r86};
	add.s32 	%r117, %r117, 1;
$L__BB0_8:
	add.f64 	%fd33, %fd97, 0dBFF0000000000000;
	add.f64 	%fd34, %fd97, 0d3FF0000000000000;
	rcp.approx.ftz.f64 	%fd35, %fd34;
	neg.f64 	%fd36, %fd34;
	fma.rn.f64 	%fd37, %fd36, %fd35, 0d3FF0000000000000;
	fma.rn.f64 	%fd38, %fd37, %fd37, %fd37;
	fma.rn.f64 	%fd39, %fd38, %fd35, %fd35;
	mul.f64 	%fd40, %fd33, %fd39;
	fma.rn.f64 	%fd41, %fd33, %fd39, %fd40;
	mul.f64 	%fd42, %fd41, %fd41;
	fma.rn.f64 	%fd43, %fd42, 0d3EB1380B3AE80F1E, 0d3ED0EE258B7A8B04;
	fma.rn.f64 	%fd44, %fd43, %fd42, 0d3EF3B2669F02676F;
	fma.rn.f64 	%fd45, %fd44, %fd42, 0d3F1745CBA9AB0956;
	fma.rn.f64 	%fd46, %fd45, %fd42, 0d3F3C71C72D1B5154;
	fma.rn.f64 	%fd47, %fd46, %fd42, 0d3F624924923BE72D;
	fma.rn.f64 	%fd48, %fd47, %fd42, 0d3F8999999999A3C4;
	fma.rn.f64 	%fd49, %fd48, %fd42, 0d3FB5555555555554;
	sub.f64 	%fd50, %fd33, %fd41;
	add.f64 	%fd51, %fd50, %fd50;
	neg.f64 	%fd52, %fd41;
	fma.rn.f64 	%fd53, %fd52, %fd33, %fd51;
	mul.f64 	%fd54, %fd39, %fd53;
	mul.f64 	%fd55, %fd42, %fd49;
	fma.rn.f64 	%fd56, %fd55, %fd41, %fd54;
	xor.b32  	%r87, %r117, -2147483648;
	mov.b32 	%r88, 1127219200;
	mov.b64 	%fd57, {%r87, %r88};
	sub.f64 	%fd58, %fd57, %fd1;
	fma.rn.f64 	%fd59, %fd58, 0d3FE62E42FEFA39EF, %fd41;
	fma.rn.f64 	%fd60, %fd58, 0dBFE62E42FEFA39EF, %fd59;
	sub.f64 	%fd61, %fd60, %fd41;
	sub.f64 	%fd62, %fd56, %fd61;
	fma.rn.f64 	%fd63, %fd58, 0d3C7ABC9E3B39803F, %fd62;
	add.f64 	%fd98, %fd59, %fd63;
	bra.uni 	$L__BB0_10;
$L__BB0_9:
	fma.rn.f64 	%fd32, %fd96, 0d7FF0000000000000, 0d7FF0000000000000;
	{
	.reg .b32 %temp; 
	mov.b64 	{%temp, %r79}, %fd96;
	}
	and.b32  	%r80, %r79, 2147483647;
	setp.eq.s32 	%p5, %r80, 0;
	selp.f64 	%fd98, 0dFFF0000000000000, %fd32, %p5;
$L__BB0_10:
	mul.f64 	%fd14, %fd98, 0dC000000000000000;
	{
	.reg .b32 %temp; 
	mov.b64 	{%temp, %r89}, %fd5;
	}
	shl.b32 	%r90, %r89, 1;
	setp.gt.u32 	%p7, %r90, -2038431744;
	mov.f64 	%fd64, 0d0000000000000000;
	mul.rn.f64 	%fd65, %fd5, %fd64;
	selp.f64 	%fd15, %fd65, %fd5, %p7;
	{
	.reg .b32 %temp; 
	mov.b64 	{%r91, %temp}, %fd15;
	}
	{
	.reg .b32 %temp; 
	mov.b64 	{%temp, %r92}, %fd15;
	}
	add.s32 	%r93, %r92, 1048576;
	mov.b64 	%fd66, {%r91, %r93};
	cvt.rni.f64.f64 	%fd67, %fd66;
	cvt.rzi.s64.f64 	%rd13, %fd67;
	cvt.u32.u64 	%r94, %rd13;
	fma.rn.f64 	%fd68, %fd67, 0dBFE0000000000000, %fd15;
	mul.f64 	%fd69, %fd68, 0d3CA1A62633145C07;
	fma.rn.f64 	%fd70, %fd68, 0d400921FB54442D18, %fd69;
	mul.rn.f64 	%fd71, %fd70, %fd70;
	fma.rn.f64 	%fd72, %fd71, 0dBDA8FF8320FD8164, 0d3E21EEA7C1EF8528;
	fma.rn.f64 	%fd73, %fd72, %fd71, 0dBE927E4F8E06E6D9;
	fma.rn.f64 	%fd74, %fd73, %fd71, 0d3EFA01A019DDBCE9;
	fma.rn.f64 	%fd75, %fd74, %fd71, 0dBF56C16C16C15D47;
	fma.rn.f64 	%fd76, %fd75, %fd71, 0d3FA5555555555551;
	fma.rn.f64 	%fd77, %fd76, %fd71, 0dBFE0000000000000;
	fma.rn.f64 	%fd78, %fd77, %fd71, 0d3FF0000000000000;
	fma.rn.f64 	%fd79, %fd71, 0d3DE5DB65F9785EBA, 0dBE5AE5F12CB0D246;
	fma.rn.f64 	%fd80, %fd79, %fd71, 0d3EC71DE369ACE392;
	fma.rn.f64 	%fd81, %fd80, %fd71, 0dBF2A01A019DB62A1;
	fma.rn.f64 	%fd82, %fd81, %fd71, 0d3F81111111110818;
	fma.rn.f64 	%fd83, %fd82, %fd71, 0dBFC5555555555554;
	fma.rn.f64 	%fd84, %fd83, %fd71, 0d0000000000000000;
	fma.rn.f64 	%fd85, %fd84, %fd70, %fd70;
	and.b64  	%rd14, %rd13, 1;
	setp.eq.b64 	%p8, %rd14, 1;
	{
	.reg .b32 %temp; 
	mov.b64 	{%temp, %r95}, %fd85;
	}
	{
	.reg .b32 %temp; 
	mov.b64 	{%r96, %temp}, %fd85;
	}
	xor.b32  	%r97, %r95, -2147483648;
	mov.b64 	%fd86, {%r96, %r97};
	selp.f64 	%fd99, %fd78, %fd85, %p8;
	selp.f64 	%fd100, %fd86, %fd78, %p8;
	and.b32  	%r98, %r94, 2;
	setp.eq.s32 	%p9, %r98, 0;
	@%p9 bra 	$L__BB0_12;
	{
	.reg .b32 %temp; 
	mov.b64 	{%temp, %r99}, %fd99;
	}
	{
	.reg .b32 %temp; 
	mov.b64 	{%r100, %temp}, %fd99;
	}
	xor.b32  	%r101, %r99, -2147483648;
	mov.b64 	%fd99, {%r100, %r101};
	{
	.reg .b32 %temp; 
	mov.b64 	{%temp, %r102}, %fd100;
	}
	{
	.reg .b32 %temp; 
	mov.b64 	{%r103, %temp}, %fd100;
	}
	xor.b32  	%r104, %r102, -2147483648;
	mov.b64 	%fd100, {%r103, %r104};
$L__BB0_12:
	sqrt.rn.f64 	%fd87, %fd14;
	mov.f64 	%fd88, 0d0000000000000000;
	add.rn.f64 	%fd89, %fd100, %fd88;
	cvt.rzi.f64.f64 	%fd90, %fd15;
	setp.eq.f64 	%p10, %fd15, %fd90;
	mul.rn.f64 	%fd91, %fd15, %fd88;
	selp.f64 	%fd92, %fd91, %fd99, %p10;
	mul.f64 	%fd102, %fd87, %fd92;
	mul.f64 	%fd101, %fd87, %fd89;
	mov.b32 	%r113, 1;
	mov.u32 	%r120, %r12;
	mov.u32 	%r121, %r11;
	mov.u32 	%r122, %r10;
	mov.u32 	%r123, %r112;
	mov.u32 	%r112, %r125;
$L__BB0_13:
	ld.global.f64 	%fd93, [%rd15+-8];
	fma.rn.f64 	%fd94, %fd2, %fd102, %fd93;
	st.global.f64 	[%rd15], %fd94;
	add.s64 	%rd15, %rd15, 8;
	add.s32 	%r106, %r106, 1;
	setp.ne.s32 	%p11, %r106, -1;
	@%p11 bra 	$L__BB0_2;
$L__BB0_14:
	ret;

}


// ===== COMPILED SASS (sm_100) =====

	.target	sm_100

	.elftype	@"ET_EXEC"


//--------------------- .note.nv.tkinfo           --------------------------
	.section	.note.nv.tkinfo,"",@"SHT_NOTE"
	.sectionflags	@"SHF_NOTE_NV_TKINFO"
	.tkinfo
        /*0018*/ 	.word	0x00000002
        /*0030*/ 	.string	""
        /*0030*/ 	.string	"ptxas"
        /*0030*/ 	.string	"Cuda compilation tools, release 13.0, V13.0.88"
        /*0030*/ 	.string	"Build cuda_13.0.r13.0/compiler.36424714_0"
        /*0030*/ 	.string	"-arch sm_100 -m 64 "



//--------------------- .note.nv.cuinfo           --------------------------
	.section	.note.nv.cuinfo,"",@"SHT_NOTE"
	.sectionflags	@"SHF_NOTE_NV_CUINFO"
        /*0018*/ 	.short	0x0002
        /*001a*/ 	.short	0x0064
        /*001c*/ 	.short	0x0082
	.zero		2


//--------------------- .nv.info                  --------------------------
	.section	.nv.info,"",@"SHT_CUDA_INFO"
	.align	4


	//----- nvinfo : EIATTR_REGCOUNT
	.align		4
        /*0000*/ 	.byte	0x04, 0x2f
        /*0002*/ 	.short	(.L_10 - .L_9)
	.align		4
.L_9:
        /*0004*/ 	.word	index@(_Z10randomWalkPdii)
        /*0008*/ 	.word	0x00000020


	//----- nvinfo : EIATTR_FRAME_SIZE
	.align		4
.L_10:
        /*000c*/ 	.byte	0x04, 0x11
        /*000e*/ 	.short	(.L_12 - .L_11)
	.align		4
.L_11:
        /*0010*/ 	.word	index@($__internal_1_$__cuda_sm20_dsqrt_rn_f64_mediumpath_v1)
        /*0014*/ 	.word	0x00000000


	//----- nvinfo : EIATTR_FRAME_SIZE
	.align		4
.L_12:
        /*0018*/ 	.byte	0x04, 0x11
        /*001a*/ 	.short	(.L_14 - .L_13)
	.align		4
.L_13:
        /*001c*/ 	.word	index@($__internal_0_$__cuda_sm20_div_rn_f64_full)
        /*0020*/ 	.word	0x00000000


	//----- nvinfo : EIATTR_FRAME_SIZE
	.align		4
.L_14:
        /*0024*/ 	.byte	0x04, 0x11
        /*0026*/ 	.short	(.L_16 - .L_15)
	.align		4
.L_15:
        /*0028*/ 	.word	index@(_Z10randomWalkPdii)
        /*002c*/ 	.word	0x00000000


	//----- nvinfo : EIATTR_MIN_STACK_SIZE
	.align		4
.L_16:
        /*0030*/ 	.byte	0x04, 0x12
        /*0032*/ 	.short	(.L_18 - .L_17)
	.align		4
.L_17:
        /*0034*/ 	.word	index@(_Z10randomWalkPdii)
        /*0038*/ 	.word	0x00000000
.L_18:


//--------------------- .nv.compat                --------------------------
	.section	.nv.compat,"",@"SHT_CUDA_COMPAT_INFO"
	.align	4
        /*0000*/ 	.byte	0x02, 0x09, 0x00, 0x00, 0x02, 0x02, 0x01, 0x00, 0x02, 0x05, 0x05, 0x00, 0x03, 0x07, 0x01, 0x01
        /*0010*/ 	.byte	0x02, 0x03, 0x00, 0x00, 0x02, 0x06, 0x01, 0x00, 0x04, 0x0b, 0x08, 0x00, 0x01, 0x00, 0x00, 0x00
        /*0020*/ 	.byte	0x00, 0x00, 0x00, 0x00


//--------------------- .nv.info._Z10randomWalkPdii --------------------------
	.section	.nv.info._Z10randomWalkPdii,"",@"SHT_CUDA_INFO"
	.sectionflags	@""
	.align	4


	//----- nvinfo : EIATTR_CUDA_API_VERSION
	.align		4
        /*0000*/ 	.byte	0x04, 0x37
        /*0002*/ 	.short	(.L_20 - .L_19)
.L_19:
        /*0004*/ 	.word	0x00000082


	//----- nvinfo : EIATTR_KPARAM_INFO
	.align		4
.L_20:
        /*0008*/ 	.byte	0x04, 0x17
        /*000a*/ 	.short	(.L_22 - .L_21)
.L_21:
        /*000c*/ 	.word	0x00000000
        /*0010*/ 	.short	0x0002
        /*0012*/ 	.short	0x000c
        /*0014*/ 	.byte	0x00, 0xf0, 0x11, 0x00


	//----- nvinfo : EIATTR_KPARAM_INFO
	.align		4
.L_22:
        /*0018*/ 	.byte	0x04, 0x17
        /*001a*/ 	.short	(.L_24 - .L_23)
.L_23:
        /*001c*/ 	.word	0x00000000
        /*0020*/ 	.short	0x0001
        /*0022*/ 	.short	0x0008
        /*0024*/ 	.byte	0x00, 0xf0, 0x11, 0x00


	//----- nvinfo : EIATTR_KPARAM_INFO
	.align		4
.L_24:
        /*0028*/ 	.byte	0x04, 0x17
        /*002a*/ 	.short	(.L_26 - .L_25)
.L_25:
        /*002c*/ 	.word	0x00000000
        /*0030*/ 	.short	0x0000
        /*0032*/ 	.short	0x0000
        /*0034*/ 	.byte	0x00, 0xf5, 0x21, 0x00


	//----- nvinfo : EIATTR_SPARSE_MMA_MASK
	.align		4
.L_26:
        /*0038*/ 	.byte	0x03, 0x50
        /*003a*/ 	.short	0x0000


	//----- nvinfo : EIATTR_MAXREG_COUNT
	.align		4
        /*003c*/ 	.byte	0x03, 0x1b
        /*003e*/ 	.short	0x00ff


	//----- nvinfo : EIATTR_MERCURY_ISA_VERSION
	.align		4
        /*0040*/ 	.byte	0x03, 0x5f
        /*0042*/ 	.short	0x0101


	//----- nvinfo : EIATTR_VRC_CTA_INIT_COUNT
	.align		4
        /*0044*/ 	.byte	0x02, 0x4a
	.zero		1
	.zero		1


	//----- nvinfo : EIATTR_EXIT_INSTR_OFFSETS
	.align		4
        /*0048*/ 	.byte	0x04, 0x1c
        /*004a*/ 	.short	(.L_28 - .L_27)


	//   ....[0]....
.L_27:
        /*004c*/ 	.word	0x00000060


	//   ....[1]....
        /*0050*/ 	.word	0x00001340


	//----- nvinfo : EIATTR_CRS_STACK_SIZE
	.align		4
.L_28:
        /*0054*/ 	.byte	0x04, 0x1e
        /*0056*/ 	.short	(.L_30 - .L_29)
.L_29:
        /*0058*/ 	.word	0x00000000


	//----- nvinfo : EIATTR_CBANK_PARAM_SIZE
	.align		4
.L_30:
        /*005c*/ 	.byte	0x03, 0x19
        /*005e*/ 	.short	0x0010


	//----- nvinfo : EIATTR_PARAM_CBANK
	.align		4
        /*0060*/ 	.byte	0x04, 0x0a
        /*0062*/ 	.short	(.L_32 - .L_31)
	.align		4
.L_31:
        /*0064*/ 	.word	index@(.nv.constant0._Z10randomWalkPdii)
        /*0068*/ 	.short	0x0380
        /*006a*/ 	.short	0x0010


	//----- nvinfo : EIATTR_SW_WAR
	.align		4
.L_32:
        /*006c*/ 	.byte	0x04, 0x36
        /*006e*/ 	.short	(.L_34 - .L_33)
.L_33:
        /*0070*/ 	.word	0x00000008
.L_34:


//--------------------- .nv.callgraph             --------------------------
	.section	.nv.callgraph,"",@"SHT_CUDA_CALLGRAPH"
	.align	4
	.sectionentsize	8
	.align		4
        /*0000*/ 	.word	0x00000000
	.align		4
        /*0004*/ 	.word	0xffffffff
	.align		4
        /*0008*/ 	.word	0x00000000
	.align		4
        /*000c*/ 	.word	0xfffffffe
	.align		4
        /*0010*/ 	.word	0x00000000
	.align		4
        /*0014*/ 	.word	0xfffffffd
	.align		4
        /*0018*/ 	.word	0x00000000
	.align		4
        /*001c*/ 	.word	0xfffffffc


//--------------------- .nv.constant4             --------------------------
	.section	.nv.constant4,"a",@progbits
	.align	8
	.align		8
.nv.constant4:
        /*0000*/ 	.dword	precalc_xorwow_matrix
	.align		8
        /*0008*/ 	.dword	precalc_xorwow_offset_matrix
	.align		8
        /*0010*/ 	.dword	mrg32k3aM1
	.align		8
        /*0018*/ 	.dword	mrg32k3aM2
	.align		8
        /*0020*/ 	.dword	mrg32k3aM1SubSeq
	.align		8
        /*0028*/ 	.dword	mrg32k3aM2SubSeq
	.align		8
        /*0030*/ 	.dword	mrg32k3aM1Seq
	.align		8
        /*0038*/ 	.dword	mrg32k3aM2Seq


//--------------------- .nv.constant3             --------------------------
	.section	.nv.constant3,"a",@progbits
	.align	8
.nv.constant3:
	.type		__cr_lgamma_table,@object
	.size		__cr_lgamma_table,(.L_8 - __cr_lgamma_table)
__cr_lgamma_table:
        /*0000*/ 	.byte	0x00, 0x00, 0x00, 0x00, 0x00, 0x00, 0x00, 0x00, 0x00, 0x00, 0x00, 0x00, 0x00, 0x00, 0x00, 0x00
        /*0010*/ 	.byte	0xef, 0x39, 0xfa, 0xfe, 0x42, 0x2e, 0xe6, 0x3f, 0x02, 0x20, 0x2a, 0xfa, 0x0b, 0xab, 0xfc, 0x3f
        /*0020*/ 	.byte	0xf9, 0x2c, 0x92, 0x7c, 0xa7, 0x6c, 0x09, 0x40, 0xc9, 0x79, 0x44, 0x3c, 0x64, 0x26, 0x13, 0x40
        /*0030*/ 	.byte	0xca, 0x01, 0xcf, 0x3a, 0x27, 0x51, 0x1a, 0x40, 0x30, 0xcc, 0x2d, 0xf3, 0xe1, 0x0c, 0x21, 0x40
        /*0040*/ 	.byte	0x0d, 0xb7, 0xfc, 0x82, 0x8e, 0x35, 0x25, 0x40
.L_8:


//--------------------- .text._Z10randomWalkPdii  --------------------------
	.section	.text._Z10randomWalkPdii,"ax",@progbits
	.align	128
        .global         _Z10randomWalkPdii
        .type           _Z10randomWalkPdii,@function
        .size           _Z10randomWalkPdii,(.L_x_17 - _Z10randomWalkPdii)
        .other          _Z10randomWalkPdii,@"STO_CUDA_ENTRY STV_DEFAULT"
_Z10randomWalkPdii:
.text._Z10randomWalkPdii:
[----:B------:R-:W-:Y:S08]  /*0000*/  LDC R1, c[0x0][0x37c] ;  /* 0x0000df00ff017b82 */ /* 0x000ff00000000800 */
[----:B------:R-:W0:Y:S01]  /*0010*/  LDC R4, c[0x0][0x38c] ;  /* 0x0000e300ff047b82 */ /* 0x000e220000000800 */
[----:B------:R-:W1:Y:S07]  /*0020*/  LDCU.64 UR14, c[0x0][0x358] ;  /* 0x00006b00ff0e77ac */ /* 0x000e6e0008000a00 */
[----:B------:R-:W1:Y:S01]  /*0030*/  LDC.64 R2, c[0x0][0x380] ;  /* 0x0000e000ff027b82 */ /* 0x000e620000000a00 */
[----:B0-----:R-:W-:Y:S01]  /*0040*/  ISETP.GE.AND P0, PT, R4, 0x2, PT ;  /* 0x000000020400780c */ /* 0x001fe20003f06270 */
[----:B-1----:R0:W-:-:S12]  /*0050*/  STG.E.64 desc[UR14][R2.64], RZ ;  /* 0x000000ff02007986 */ /* 0x0021d8000c101b0e */
[----:B------:R-:W-:Y:S05]  /*0060*/  @!P0 EXIT ;  /* 0x000000000000894d */ /* 0x000fea0003800000 */
[----:B------:R-:W1:Y:S01]  /*0070*/  I2F.F64.U32 R4, R4 ;  /* 0x0000000400047312 */ /* 0x000e620000201800 */
[----:B0-----:R-:W-:Y:S01]  /*0080*/  IMAD.MOV.U32 R2, RZ, RZ, 0x1 ;  /* 0x00000001ff027424 */ /* 0x001fe200078e00ff */
[----:B------:R-:W0:Y:S06]  /*0090*/  LDCU UR4, c[0x0][0x388] ;  /* 0x00007100ff0477ac */ /* 0x000e2c0008000800 */
[----:B-1----:R-:W1:Y:S02]  /*00a0*/  MUFU.RCP64H R3, R5 ;  /* 0x0000000500037308 */ /* 0x002e640000001800 */
[----:B-1----:R-:W-:-:S08]  /*00b0*/  DFMA R6, -R4, R2, 1 ;  /* 0x3ff000000406742b */ /* 0x002fd00000000102 */
[----:B------:R-:W-:-:S08]  /*00c0*/  DFMA R6, R6, R6, R6 ;  /* 0x000000060606722b */ /* 0x000fd00000000006 */
[----:B------:R-:W-:Y:S02]  /*00d0*/  DFMA R2, R2, R6, R2 ;  /* 0x000000060202722b */ /* 0x000fe40000000002 */
[----:B0-----:R-:W0:Y:S06]  /*00e0*/  I2F.F64 R6, UR4 ;  /* 0x0000000400067d12 */ /* 0x001e2c0008201c00 */
[----:B------:R-:W-:-:S08]  /*00f0*/  DFMA R8, -R4, R2, 1 ;  /* 0x3ff000000408742b */ /* 0x000fd00000000102 */
[----:B------:R-:W-:Y:S01]  /*0100*/  DFMA R2, R2, R8, R2 ;  /* 0x000000080202722b */ /* 0x000fe20000000002 */
[----:B0-----:R-:W-:-:S07]  /*0110*/  FSETP.GEU.AND P1, PT, |R7|, 6.5827683646048100446e-37, PT ;  /* 0x036000000700780b */ /* 0x001fce0003f2e200 */
[----:B------:R-:W-:-:S08]  /*0120*/  DMUL R8, R6, R2 ;  /* 0x0000000206087228 */ /* 0x000fd00000000000 */
[----:B------:R-:W-:-:S08]  /*0130*/  DFMA R10, -R4, R8, R6 ;  /* 0x00000008040a722b */ /* 0x000fd00000000106 */
[----:B------:R-:W-:-:S10]  /*0140*/  DFMA R2, R2, R10, R8 ;  /* 0x0000000a0202722b */ /* 0x000fd40000000008 */
[----:B------:R-:W-:-:S05]  /*0150*/  FFMA R0, RZ, R5, R3 ;  /* 0x00000005ff007223 */ /* 0x000fca0000000003 */
[----:B------:R-:W-:-:S13]  /*0160*/  FSETP.GT.AND P0, PT, |R0|, 1.469367938527859385e-39, PT ;  /* 0x001000000000780b */ /* 0x000fda0003f04200 */
[----:B------:R-:W-:Y:S05]  /*0170*/  @P0 BRA P1, `(.L_x_0) ;  /* 0x0000000000100947 */ /* 0x000fea0000800000 */
[----:B------:R-:W-:-:S07]  /*0180*/  MOV R0, 0x1a0 ;  /* 0x000001a000007802 */ /* 0x000fce0000000f00 */
[----:B------:R-:W-:Y:S05]  /*0190*/  CALL.REL.NOINC `($__internal_0_$__cuda_sm20_div_rn_f64_full) ;  /* 0x00000010006c7944 */ /* 0x000fea0003c00000 */
[----:B------:R-:W-:Y:S02]  /*01a0*/  IMAD.MOV.U32 R2, RZ, RZ, R12 ;  /* 0x000000ffff027224 */ /* 0x000fe400078e000c */
[----:B------:R-:W-:-:S07]  /*01b0*/  IMAD.MOV.U32 R3, RZ, RZ, R13 ;  /* 0x000000ffff037224 */ /* 0x000fce00078e000d */
.L_x_0:
[----:B------:R-:W0:Y:S01]  /*01c0*/  MUFU.RSQ64H R7, R3 ;  /* 0x0000000300077308 */ /* 0x000e220000001c00 */
[----:B------:R-:W-:Y:S02]  /*01d0*/  VIADD R6, R3, 0xfcb00000 ;  /* 0xfcb0000003067836 */ /* 0x000fe40000000000 */
[----:B------:R-:W-:Y:S02]  /*01e0*/  IMAD.MOV.U32 R8, RZ, RZ, 0x0 ;  /* 0x00000000ff087424 */ /* 0x000fe400078e00ff */
[----:B------:R-:W-:Y:S01]  /*01f0*/  IMAD.MOV.U32 R9, RZ, RZ, 0x3fd80000 ;  /* 0x3fd80000ff097424 */ /* 0x000fe200078e00ff */
[----:B------:R-:W-:Y:S01]  /*0200*/  ISETP.GE.U32.AND P0, PT, R6, 0x7ca00000, PT ;  /* 0x7ca000000600780c */ /* 0x000fe20003f06070 */
[----:B0-----:R-:W-:-:S08]  /*0210*/  DMUL R4, R6, R6 ;  /* 0x0000000606047228 */ /* 0x001fd00000000000 */
[----:B------:R-:W-:-:S08]  /*0220*/  DFMA R4, -R4, R2, 1 ;  /* 0x3ff000000404742b */ /* 0x000fd00000000102 */
[----:B------:R-:W-:Y:S02]  /*0230*/  DFMA R8, R4, R8, 0.5 ;  /* 0x3fe000000408742b */ /* 0x000fe40000000008 */
[----:B------:R-:W-:-:S08]  /*0240*/  DMUL R4, R6, R4 ;  /* 0x0000000406047228 */ /* 0x000fd00000000000 */
[----:B------:R-:W-:-:S08]  /*0250*/  DFMA R8, R8, R4, R6 ;  /* 0x000000040808722b */ /* 0x000fd00000000006 */
[----:B------:R-:W-:Y:S02]  /*0260*/  DMUL R12, R8, R2 ;  /* 0x00000002080c7228 */ /* 0x000fe40000000000 */
[----:B------:R-:W-:Y:S02]  /*0270*/  VIADD R11, R9, 0xfff00000 ;  /* 0xfff00000090b7836 */ /* 0x000fe40000000000 */
[----:B------:R-:W-:-:S04]  /*0280*/  IMAD.MOV.U32 R10, RZ, RZ, R8 ;  /* 0x000000ffff0a7224 */ /* 0x000fc800078e0008 */
[----:B------:R-:W-:-:S08]  /*0290*/  DFMA R16, R12, -R12, R2 ;  /* 0x8000000c0c10722b */ /* 0x000fd00000000002 */
[----:B------:R-:W-:Y:S01]  /*02a0*/  DFMA R4, R16, R10, R12 ;  /* 0x0000000a1004722b */ /* 0x000fe2000000000c */
[----:B------:R-:W-:Y:S10]  /*02b0*/  @!P0 BRA `(.L_x_1) ;  /* 0x0000000000248947 */ /* 0x000ff40003800000 */
[----:B------:R-:W-:Y:S01]  /*02c0*/  IMAD.MOV.U32 R0, RZ, RZ, R8 ;  /* 0x000000ffff007224 */ /* 0x000fe200078e0008 */
[----:B------:R-:W-:Y:S01]  /*02d0*/  MOV R14, R6 ;  /* 0x00000006000e7202 */ /* 0x000fe20000000f00 */
[----:B------:R-:W-:Y:S01]  /*02e0*/  IMAD.MOV.U32 R8, RZ, RZ, R2 ;  /* 0x000000ffff087224 */ /* 0x000fe200078e0002 */
[----:B------:R-:W-:Y:S01]  /*02f0*/  MOV R10, 0x330 ;  /* 0x00000330000a7802 */ /* 0x000fe20000000f00 */
[----:B------:R-:W-:Y:S02]  /*0300*/  IMAD.MOV.U32 R9, RZ, RZ, R3 ;  /* 0x000000ffff097224 */ /* 0x000fe400078e0003 */
[----:B------:R-:W-:-:S07]  /*0310*/  IMAD.MOV.U32 R15, RZ, RZ, R11 ;  /* 0x000000ffff0f7224 */ /* 0x000fce00078e000b */
[----:B------:R-:W-:Y:S05]  /*0320*/  CALL.REL.NOINC `($__internal_1_$__cuda_sm20_dsqrt_rn_f64_mediumpath_v1) ;  /* 0x0000001400747944 */ /* 0x000fea0003c00000 */
[----:B------:R-:W-:Y:S02]  /*0330*/  IMAD.MOV.U32 R4, RZ, RZ, R12 ;  /* 0x000000ffff047224 */ /* 0x000fe400078e000c */
[----:B------:R-:W-:-:S07]  /*0340*/  IMAD.MOV.U32 R5, RZ, RZ, R13 ;  /* 0x000000ffff057224 */ /* 0x000fce00078e000d */
.L_x_1:
[----:B------:R-:W0:Y:S01]  /*0350*/  LDCU.64 UR8, c[0x0][0x380] ;  /* 0x00007000ff0877ac */ /* 0x000e220008000a00 */
[----:B------:R-:W-:Y:S01]  /*0360*/  CS2R R8, SRZ ;  /* 0x0000000000087805 */ /* 0x000fe2000001ff00 */
[----:B------:R-:W1:Y:S01]  /*0370*/  LDCU UR6, c[0x0][0x38c] ;  /* 0x00007180ff0677ac */ /* 0x000e620008000800 */
[----:B------:R-:W-:Y:S01]  /*0380*/  UMOV UR4, URZ ;  /* 0x000000ff00047c82 */ /* 0x000fe20008000000 */
[----:B------:R-:W-:Y:S01]  /*0390*/  UMOV UR5, 0x57fa2510 ;  /* 0x57fa251000057882 */ /* 0x000fe20000000000 */
[----:B------:R-:W-:Y:S01]  /*03a0*/  UMOV UR12, 0xf8a42704 ;  /* 0xf8a42704000c7882 */ /* 0x000fe20000000000 */
[----:B------:R-:W-:Y:S01]  /*03b0*/  UMOV UR7, 0x423bb012 ;  /* 0x423bb01200077882 */ /* 0x000fe20000000000 */
[----:B------:R-:W-:Y:S01]  /*03c0*/  UMOV UR17, 0x3198c20f ;  /* 0x3198c20f00117882 */ /* 0x000fe20000000000 */
[----:B0-----:R-:W-:-:S04]  /*03d0*/  UIADD3 UR8, UP0, UPT, UR8, 0x8, URZ ;  /* 0x0000000808087890 */ /* 0x001fc8000ff1e0ff */
[----:B------:R-:W-:Y:S02]  /*03e0*/  UIADD3.X UR10, UPT, UPT, URZ, UR9, URZ, UP0, !UPT ;  /* 0x00000009ff0a7290 */ /* 0x000fe400087fe4ff */
[----:B------:R-:W-:Y:S01]  /*03f0*/  IMAD.U32 R0, RZ, RZ, UR8 ;  /* 0x00000008ff007e24 */ /* 0x000fe2000f8e00ff */
[----:B------:R-:W-:Y:S01]  /*0400*/  UMOV UR9, 0xdcd8f87c ;  /* 0xdcd8f87c00097882 */ /* 0x000fe20000000000 */
[----:B-1----:R-:W-:Y:S02]  /*0410*/  UIADD3 UR6, UPT, UPT, -UR6, URZ, URZ ;  /* 0x000000ff06067290 */ /* 0x002fe4000fffe1ff */
[----:B------:R-:W-:Y:S01]  /*0420*/  IMAD.U32 R11, RZ, RZ, UR10 ;  /* 0x0000000aff0b7e24 */ /* 0x000fe2000f8e00ff */
[----:B------:R-:W-:-:S09]  /*0430*/  UMOV UR8, 0x5efdb30c ;  /* 0x5efdb30c00087882 */ /* 0x000fd20000000000 */
.L_x_6:
[----:B------:R-:W-:Y:S01]  /*0440*/  UISETP.NE.AND UP0, UPT, UR4, 0x1, UPT ;  /* 0x000000010400788c */ /* 0x000fe2000bf05270 */
[----:B------:R-:W-:Y:S02]  /*0450*/  IMAD.MOV.U32 R24, RZ, RZ, R8 ;  /* 0x000000ffff187224 */ /* 0x000fe400078e0008 */
[----:B------:R-:W-:Y:S01]  /*0460*/  IMAD.MOV.U32 R25, RZ, RZ, R9 ;  /* 0x000000ffff197224 */ /* 0x000fe200078e0009 */
[----:B------:R-:W-:Y:S01]  /*0470*/  UMOV UR4, URZ ;  /* 0x000000ff00047c82 */ /* 0x000fe20008000000 */
[----:B0-----:R-:W-:Y:S02]  /*0480*/  IMAD.MOV.U32 R2, RZ, RZ, R0 ;  /* 0x000000ffff027224 */ /* 0x001fe400078e0000 */
[----:B------:R-:W-:Y:S02]  /*0490*/  IMAD.MOV.U32 R3, RZ, RZ, R11 ;  /* 0x000000ffff037224 */ /* 0x000fe400078e000b */
[----:B------:R-:W-:Y:S05]  /*04a0*/  BRA.U !UP0, `(.L_x_2) ;  /* 0x0000000d08847547 */ /* 0x000fea000b800000 */
[----:B------:R-:W-:Y:S01]  /*04b0*/  USHF.R.U32.HI UR4, URZ, 0x2, UR8 ;  /* 0x00000002ff047899 */ /* 0x000fe20008011608 */
[----:B------:R-:W-:Y:S01]  /*04c0*/  HFMA2 R13, -RZ, RZ, 1.15625, 0 ;  /* 0x3ca00000ff0d7431 */ /* 0x000fe200000001ff */
[----:B------:R-:W-:Y:S01]  /*04d0*/  USHF.R.U32.HI UR11, URZ, 0x2, UR7 ;  /* 0x00000002ff0b7899 */ /* 0x000fe20008011607 */
[----:B------:R-:W-:Y:S01]  /*04e0*/  IMAD.MOV.U32 R12, RZ, RZ, 0x0 ;  /* 0x00000000ff0c7424 */ /* 0x000fe200078e00ff */
[----:B------:R-:W-:Y:S02]  /*04f0*/  ULOP3.LUT UR4, UR4, UR8, URZ, 0x3c, !UPT ;  /* 0x0000000804047292 */ /* 0x000fe4000f8e3cff */
[----:B------:R-:W-:Y:S02]  /*0500*/  USHF.L.U32 UR8, UR5, 0x4, URZ ;  /* 0x0000000405087899 */ /* 0x000fe400080006ff */
[----:B------:R-:W-:Y:S02]  /*0510*/  USHF.L.U32 UR10, UR4, 0x1, URZ ;  /* 0x00000001040a7899 */ /* 0x000fe400080006ff */
[----:B------:R-:W-:-:S02]  /*0520*/  ULOP3.LUT UR11, UR11, UR7, URZ, 0x3c, !UPT ;  /* 0x000000070b0b7292 */ /* 0x000fc4000f8e3cff */
[----:B------:R-:W-:-:S04]  /*0530*/  ULOP3.LUT UR8, UR5, UR8, UR10, 0x96, !UPT ;  /* 0x0000000805087292 */ /* 0x000fc8000f8e960a */
[----:B------:R-:W-:Y:S02]  /*0540*/  ULOP3.LUT UR7, UR8, UR4, URZ, 0x3c, !UPT ;  /* 0x0000000408077292 */ /* 0x000fe4000f8e3cff */
[----:B------:R-:W-:Y:S02]  /*0550*/  USHF.L.U32 UR8, UR11, 0x1, URZ ;  /* 0x000000010b087899 */ /* 0x000fe400080006ff */
[----:B------:R-:W-:-:S04]  /*0560*/  USHF.L.U32 UR4, UR7, 0x4, URZ ;  /* 0x0000000407047899 */ /* 0x000fc800080006ff */
[----:B------:R-:W-:Y:S02]  /*0570*/  ULOP3.LUT UR8, UR11, UR8, UR4, 0x96, !UPT ;  /* 0x000000080b087292 */ /* 0x000fe4000f8e9604 */
[----:B------:R-:W-:Y:S02]  /*0580*/  UIADD3 UR4, UPT, UPT, UR17, 0x587c5, UR7 ;  /* 0x000587c511047890 */ /* 0x000fe4000fffe007 */
[----:B------:R-:W-:-:S04]  /*0590*/  ULOP3.LUT UR8, UR8, UR7, URZ, 0x3c, !UPT ;  /* 0x0000000708087292 */ /* 0x000fc8000f8e3cff */
[----:B------:R-:W-:-:S04]  /*05a0*/  UIADD3 UR10, UPT, UPT, UR17, 0xb0f8a, UR8 ;  /* 0x000b0f8a110a7890 */ /* 0x000fc8000fffe008 */
[----:B------:R-:W-:-:S04]  /*05b0*/  UIMAD.WIDE.U32 UR10, UR10, 0x200000, URZ ;  /* 0x002000000a0a78a5 */ /* 0x000fc8000f8e00ff */
[----:B------:R-:W-:Y:S02]  /*05c0*/  ULOP3.LUT UR10, UR10, UR4, URZ, 0x3c, !UPT ;  /* 0x000000040a0a7292 */ /* 0x000fe4000f8e3cff */
[----:B------:R-:W-:-:S04]  /*05d0*/  USHF.R.U32.HI UR4, URZ, 0x2, UR12 ;  /* 0x00000002ff047899 */ /* 0x000fc8000801160c */
[----:B------:R-:W-:Y:S02]  /*05e0*/  ULOP3.LUT UR4, UR4, UR12, URZ, 0x3c, !UPT ;  /* 0x0000000c04047292 */ /* 0x000fe4000f8e3cff */
[----:B------:R-:W-:Y:S01]  /*05f0*/  USHF.R.U32.HI UR12, URZ, 0x2, UR9 ;  /* 0x00000002ff0c7899 */ /* 0x000fe20008011609 */
[----:B------:R-:W0:Y:S01]  /*0600*/  I2F.F64.U64 R6, UR10 ;  /* 0x0000000a00067d12 */ /* 0x000e220008301800 */
[----:B------:R-:W-:Y:S02]  /*0610*/  USHF.L.U32 UR11, UR4, 0x1, URZ ;  /* 0x00000001040b7899 */ /* 0x000fe400080006ff */
[----:B------:R-:W-:Y:S02]  /*0620*/  USHF.L.U32 UR10, UR8, 0x4, URZ ;  /* 0x00000004080a7899 */ /* 0x000fe400080006ff */
[----:B------:R-:W-:Y:S02]  /*0630*/  ULOP3.LUT UR12, UR12, UR9, URZ, 0x3c, !UPT ;  /* 0x000000090c0c7292 */ /* 0x000fe4000f8e3cff */
[----:B------:R-:W-:-:S02]  /*0640*/  ULOP3.LUT UR10, UR4, UR11, UR10, 0x96, !UPT ;  /* 0x0000000b040a7292 */ /* 0x000fc4000f8e960a */
[----:B------:R-:W-:Y:S02]  /*0650*/  USHF.L.U32 UR9, UR12, 0x1, URZ ;  /* 0x000000010c097899 */ /* 0x000fe400080006ff */
[----:B------:R-:W-:Y:S01]  /*0660*/  ULOP3.LUT UR13, UR10, UR8, URZ, 0x3c, !UPT ;  /* 0x000000080a0d7292 */ /* 0x000fe2000f8e3cff */
[----:B0-----:R-:W-:-:S03]  /*0670*/  DFMA R8, R6, R12, 5.5511151231257827021e-17 ;  /* 0x3c9000000608742b */ /* 0x001fc6000000000c */
[----:B------:R-:W-:-:S04]  /*0680*/  USHF.L.U32 UR4, UR13, 0x4, URZ ;  /* 0x000000040d047899 */ /* 0x000fc800080006ff */
[----:B------:R-:W-:Y:S02]  /*0690*/  ULOP3.LUT UR9, UR12, UR9, UR4, 0x96, !UPT ;  /* 0x000000090c097292 */ /* 0x000fe4000f8e9604 */
[----:B------:R-:W-:Y:S02]  /*06a0*/  UIADD3 UR4, UPT, UPT, UR17, 0x10974f, UR13 ;  /* 0x0010974f11047890 */ /* 0x000fe4000fffe00d */
[----:B------:R-:W-:Y:S01]  /*06b0*/  UIADD3 UR17, UPT, UPT, UR17, 0x161f14, URZ ;  /* 0x00161f1411117890 */ /* 0x000fe2000fffe0ff */
[----:B------:R-:W-:Y:S01]  /*06c0*/  ISETP.GT.AND P0, PT, R9, 0xfffff, PT ;  /* 0x000fffff0900780c */ /* 0x000fe20003f04270 */
[----:B------:R-:W-:Y:S01]  /*06d0*/  IMAD.MOV.U32 R10, RZ, RZ, R8 ;  /* 0x000000ffff0a7224 */ /* 0x000fe200078e0008 */
[----:B------:R-:W-:Y:S01]  /*06e0*/  ULOP3.LUT UR16, UR9, UR13, URZ, 0x3c, !UPT ;  /* 0x0000000d09107292 */ /* 0x000fe2000f8e3cff */
[----:B------:R-:W-:-:S03]  /*06f0*/  IMAD.MOV.U32 R11, RZ, RZ, R9 ;  /* 0x000000ffff0b7224 */ /* 0x000fc600078e0009 */
[----:B------:R-:W-:-:S04]  /*0700*/  UIADD3 UR10, UPT, UPT, UR16, UR17, URZ ;  /* 0x00000011100a7290 */ /* 0x000fc8000fffe0ff */
[----:B------:R-:W-:-:S03]  /*0710*/  UIMAD.WIDE.U32 UR10, UR10, 0x200000, URZ ;  /* 0x002000000a0a78a5 */ /* 0x000fc6000f8e00ff */
[----:B------:R-:W-:Y:S01]  /*0720*/  @!P0 DMUL R10, R10, 1.80143985094819840000e+16 ;  /* 0x435000000a0a8828 */ /* 0x000fe20000000000 */
[----:B------:R-:W-:-:S09]  /*0730*/  ULOP3.LUT UR10, UR10, UR4, URZ, 0x3c, !UPT ;  /* 0x000000040a0a7292 */ /* 0x000fd2000f8e3cff */
[----:B------:R-:W-:Y:S01]  /*0740*/  @!P0 IMAD.MOV.U32 R9, RZ, RZ, R11 ;  /* 0x000000ffff098224 */ /* 0x000fe200078e000b */
[----:B------:R-:W0:Y:S01]  /*0750*/  I2F.F64.U64 R6, UR10 ;  /* 0x0000000a00067d12 */ /* 0x000e220008301800 */
[----:B------:R-:W-:Y:S02]  /*0760*/  @!P0 IMAD.MOV.U32 R8, RZ, RZ, R10 ;  /* 0x000000ffff088224 */ /* 0x000fe400078e000a */
[----:B------:R-:W-:-:S05]  /*0770*/  VIADD R0, R9, 0xffffffff ;  /* 0xffffffff09007836 */ /* 0x000fca0000000000 */
[----:B------:R-:W-:Y:S01]  /*0780*/  ISETP.GT.U32.AND P1, PT, R0, 0x7feffffe, PT ;  /* 0x7feffffe0000780c */ /* 0x000fe20003f24070 */
[----:B------:R-:W-:Y:S02]  /*0790*/  IMAD.MOV.U32 R0, RZ, RZ, -0x3ff ;  /* 0xfffffc01ff007424 */ /* 0x000fe400078e00ff */
[----:B------:R-:W-:Y:S01]  /*07a0*/  @!P0 IMAD.MOV.U32 R0, RZ, RZ, -0x435 ;  /* 0xfffffbcbff008424 */ /* 0x000fe200078e00ff */
[----:B0-----:R-:W-:-:S09]  /*07b0*/  DFMA R6, R6, 2.2204460492503130808e-16, R12 ;  /* 0x3cb000000606782b */ /* 0x001fd2000000000c */
[----:B------:R-:W-:Y:S05]  /*07c0*/  @P1 BRA `(.L_x_3) ;  /* 0x0000000400041947 */ /* 0x000fea0003800000 */
[----:B------:R-:W-:Y:S01]  /*07d0*/  LOP3.LUT R10, R9, 0xfffff, RZ, 0xc0, !PT ;  /* 0x000fffff090a7812 */ /* 0x000fe200078ec0ff */
[----:B------:R-:W-:Y:S01]  /*07e0*/  IMAD.MOV.U32 R20, RZ, RZ, -0x748574fc ;  /* 0x8b7a8b04ff147424 */ /* 0x000fe200078e00ff */
[----:B------:R-:W-:Y:S01]  /*07f0*/  MOV R12, RZ ;  /* 0x000000ff000c7202 */ /* 0x000fe20000000f00 */
[----:B------:R-:W-:Y:S01]  /*0800*/  IMAD.MOV.U32 R21, RZ, RZ, 0x3ed0ee25 ;  /* 0x3ed0ee25ff157424 */ /* 0x000fe200078e00ff */
[----:B------:R-:W-:Y:S01]  /*0810*/  LOP3.LUT R11, R10, 0x3ff00000, RZ, 0xfc, !PT ;  /* 0x3ff000000a0b7812 */ /* 0x000fe200078efcff */
[----:B------:R-:W-:Y:S01]  /*0820*/  IMAD.MOV.U32 R10, RZ, RZ, R8 ;  /* 0x000000ffff0a7224 */ /* 0x000fe200078e0008 */
[----:B------:R-:W-:Y:S01]  /*0830*/  UMOV UR10, 0x3ae80f1e ;  /* 0x3ae80f1e000a7882 */ /* 0x000fe20000000000 */
[----:B------:R-:W-:Y:S01]  /*0840*/  UMOV UR11, 0x3eb1380b ;  /* 0x3eb1380b000b7882 */ /* 0x000fe20000000000 */
[----:B------:R-:W-:Y:S01]  /*0850*/  ISETP.GE.U32.AND P0, PT, R11, 0x3ff6a09f, PT ;  /* 0x3ff6a09f0b00780c */ /* 0x000fe20003f06070 */
[----:B------:R-:W-:Y:S01]  /*0860*/  IMAD.MOV.U32 R23, RZ, RZ, 0x43300000 ;  /* 0x43300000ff177424 */ /* 0x000fe200078e00ff */
[----:B------:R-:W-:Y:S01]  /*0870*/  LEA.HI R0, R9, R0, RZ, 0xc ;  /* 0x0000000009007211 */ /* 0x000fe200078f60ff */
[----:B------:R-:W-:Y:S01]  /*0880*/  UMOV UR18, 0x80000000 ;  /* 0x8000000000127882 */ /* 0x000fe20000000000 */
[----:B------:R-:W-:-:S09]  /*0890*/  UMOV UR19, 0x43300000 ;  /* 0x4330000000137882 */ /* 0x000fd20000000000 */
[----:B------:R-:W-:Y:S02]  /*08a0*/  @P0 VIADD R13, R11, 0xfff00000 ;  /* 0xfff000000b0d0836 */ /* 0x000fe40000000000 */
[----:B------:R-:W-:Y:S02]  /*08b0*/  @P0 VIADD R0, R0, 0x1 ;  /* 0x0000000100000836 */ /* 0x000fe40000000000 */
[----:B------:R-:W-:-:S03]  /*08c0*/  @P0 IMAD.MOV.U32 R11, RZ, RZ, R13 ;  /* 0x000000ffff0b0224 */ /* 0x000fc600078e000d */
[----:B------:R-:W-:-:S03]  /*08d0*/  LOP3.LUT R22, R0, 0x80000000, RZ, 0x3c, !PT ;  /* 0x8000000000167812 */ /* 0x000fc600078e3cff */
[C---:B------:R-:W-:Y:S02]  /*08e0*/  DADD R18, R10.reuse, 1 ;  /* 0x3ff000000a127429 */ /* 0x040fe40000000000 */
[----:B------:R-:W-:-:S04]  /*08f0*/  DADD R10, R10, -1 ;  /* 0xbff000000a0a7429 */ /* 0x000fc80000000000 */
[----:B------:R-:W0:Y:S02]  /*0900*/  MUFU.RCP64H R13, R19 ;  /* 0x00000013000d7308 */ /* 0x000e240000001800 */
[----:B0-----:R-:W-:-:S08]  /*0910*/  DFMA R14, -R18, R12, 1 ;  /* 0x3ff00000120e742b */ /* 0x001fd0000000010c */
[----:B------:R-:W-:-:S08]  /*0920*/  DFMA R14, R14, R14, R14 ;  /* 0x0000000e0e0e722b */ /* 0x000fd0000000000e */
[----:B------:R-:W-:-:S08]  /*0930*/  DFMA R12, R12, R14, R12 ;  /* 0x0000000e0c0c722b */ /* 0x000fd0000000000c */
[----:B------:R-:W-:-:S08]  /*0940*/  DMUL R14, R10, R12 ;  /* 0x0000000c0a0e7228 */ /* 0x000fd00000000000 */
[----:B------:R-:W-:-:S08]  /*0950*/  DFMA R14, R10, R12, R14 ;  /* 0x0000000c0a0e722b */ /* 0x000fd0000000000e */
[----:B------:R-:W-:Y:S02]  /*0960*/  DMUL R16, R14, R14 ;  /* 0x0000000e0e107228 */ /* 0x000fe40000000000 */
[----:B------:R-:W-:-:S06]  /*0970*/  DADD R8, R10, -R14 ;  /* 0x000000000a087229 */ /* 0x000fcc000000080e */
[----:B------:R-:W-:Y:S01]  /*0980*/  DFMA R18, R16, UR10, R20 ;  /* 0x0000000a10127c2b */ /* 0x000fe20008000014 */
[----:B------:R-:W-:Y:S01]  /*0990*/  UMOV UR10, 0x9f02676f ;  /* 0x9f02676f000a7882 */ /* 0x000fe20000000000 */
[----:B------:R-:W-:Y:S01]  /*09a0*/  UMOV UR11, 0x3ef3b266 ;  /* 0x3ef3b266000b7882 */ /* 0x000fe20000000000 */
[----:B------:R-:W-:Y:S02]  /*09b0*/  DADD R20, R8, R8 ;  /* 0x0000000008147229 */ /* 0x000fe40000000008 */
[----:B------:R-:W-:Y:S01]  /*09c0*/  DADD R8, R22, -UR18 ;  /* 0x8000001216087e29 */ /* 0x000fe20008000000 */
[----:B------:R-:W-:Y:S01]  /*09d0*/  UMOV UR18, 0xfefa39ef ;  /* 0xfefa39ef00127882 */ /* 0x000fe20000000000 */
[----:B------:R-:W-:Y:S01]  /*09e0*/  UMOV UR19, 0x3fe62e42 ;  /* 0x3fe62e4200137882 */ /* 0x000fe20000000000 */
[----:B------:R-:W-:Y:S01]  /*09f0*/  DFMA R18, R16, R18, UR10 ;  /* 0x0000000a10127e2b */ /* 0x000fe20008000012 */
[----:B------:R-:W-:Y:S01]  /*0a00*/  UMOV UR10, 0xa9ab0956 ;  /* 0xa9ab0956000a7882 */ /* 0x000fe20000000000 */
[----:B------:R-:W-:Y:S01]  /*0a10*/  UMOV UR11, 0x3f1745cb ;  /* 0x3f1745cb000b7882 */ /* 0x000fe20000000000 */
[----:B------:R-:W-:-:S02]  /*0a20*/  DFMA R20, R10, -R14, R20 ;  /* 0x8000000e0a14722b */ /* 0x000fc40000000014 */
[----:B------:R-:W-:-:S03]  /*0a30*/  DFMA R10, R8, UR18, R14 ;  /* 0x00000012080a7c2b */ /* 0x000fc6000800000e */
[----:B------:R-:W-:Y:S01]  /*0a40*/  DFMA R18, R16, R18, UR10 ;  /* 0x0000000a10127e2b */ /* 0x000fe20008000012 */
[----:B------:R-:W-:Y:S01]  /*0a50*/  UMOV UR10, 0x2d1b5154 ;  /* 0x2d1b5154000a7882 */ /* 0x000fe20000000000 */
[----:B------:R-:W-:Y:S01]  /*0a60*/  UMOV UR11, 0x3f3c71c7 ;  /* 0x3f3c71c7000b7882 */ /* 0x000fe20000000000 */
[----:B------:R-:W-:-:S05]  /*0a70*/  DMUL R20, R12, R20 ;  /* 0x000000140c147228 */ /* 0x000fca0000000000 */
[----:B------:R-:W-:Y:S01]  /*0a80*/  DFMA R18, R16, R18, UR10 ;  /* 0x0000000a10127e2b */ /* 0x000fe20008000012 */
[----:B------:R-:W-:Y:S01]  /*0a90*/  UMOV UR10, 0x923be72d ;  /* 0x923be72d000a7882 */ /* 0x000fe20000000000 */
[----:B------:R-:W-:-:S06]  /*0aa0*/  UMOV UR11, 0x3f624924 ;  /* 0x3f624924000b7882 */ /* 0x000fcc0000000000 */
        /* <DEDUP_REMOVED lines=8> */
[----:B------:R-:W-:Y:S02]  /*0b30*/  UMOV UR11, 0x3fe62e42 ;  /* 0x3fe62e42000b7882 */ /* 0x000fe40000000000 */
[----:B------:R-:W-:Y:S01]  /*0b40*/  DFMA R22, R8, -UR10, R10 ;  /* 0x8000000a08167c2b */ /* 0x000fe2000800000a */
[----:B------:R-:W-:Y:S01]  /*0b50*/  UMOV UR10, 0x3b39803f ;  /* 0x3b39803f000a7882 */ /* 0x000fe20000000000 */
[----:B------:R-:W-:Y:S02]  /*0b60*/  UMOV UR11, 0x3c7abc9e ;  /* 0x3c7abc9e000b7882 */ /* 0x000fe40000000000 */
[----:B------:R-:W-:-:S04]  /*0b70*/  DMUL R18, R16, R18 ;  /* 0x0000001210127228 */ /* 0x000fc80000000000 */
[----:B------:R-:W-:-:S04]  /*0b80*/  DADD R22, -R14, R22 ;  /* 0x000000000e167229 */ /* 0x000fc80000000116 */
[----:B------:R-:W-:-:S08]  /*0b90*/  DFMA R18, R14, R18, R20 ;  /* 0x000000120e12722b */ /* 0x000fd00000000014 */
[----:B------:R-:W-:-:S08]  /*0ba0*/  DADD R18, R18, -R22 ;  /* 0x0000000012127229 */ /* 0x000fd00000000816 */
[----:B------:R-:W-:-:S08]  /*0bb0*/  DFMA R8, R8, UR10, R18 ;  /* 0x0000000a08087c2b */ /* 0x000fd00008000012 */
[----:B------:R-:W-:Y:S01]  /*0bc0*/  DADD R8, R10, R8 ;  /* 0x000000000a087229 */ /* 0x000fe20000000008 */
[----:B------:R-:W-:Y:S10]  /*0bd0*/  BRA `(.L_x_4) ;  /* 0x0000000000187947 */ /* 0x000ff40003800000 */
.L_x_3:
[----:B------:R-:W-:Y:S01]  /*0be0*/  IMAD.MOV.U32 R8, RZ, RZ, 0x0 ;  /* 0x00000000ff087424 */ /* 0x000fe200078e00ff */
[----:B------:R-:W-:Y:S01]  /*0bf0*/  LOP3.LUT P0, RZ, R11, 0x7fffffff, RZ, 0xc0, !PT ;  /* 0x7fffffff0bff7812 */ /* 0x000fe2000780c0ff */
[----:B------:R-:W-:-:S06]  /*0c00*/  IMAD.MOV.U32 R9, RZ, RZ, 0x7ff00000 ;  /* 0x7ff00000ff097424 */ /* 0x000fcc00078e00ff */
[----:B------:R-:W-:-:S10]  /*0c10*/  DFMA R8, R10, R8, +INF ;  /* 0x7ff000000a08742b */ /* 0x000fd40000000008 */
[----:B------:R-:W-:Y:S02]  /*0c20*/  FSEL R8, R8, RZ, P0 ;  /* 0x000000ff08087208 */ /* 0x000fe40000000000 */
[----:B------:R-:W-:-:S07]  /*0c30*/  FSEL R9, R9, -QNAN , P0 ;  /* 0xfff0000009097808 */ /* 0x000fce0000000000 */
.L_x_4:
[----:B------:R-:W-:Y:S01]  /*0c40*/  DMUL R14, RZ, R6 ;  /* 0x00000006ff0e7228 */ /* 0x000fe20000000000 */
[----:B------:R-:W-:Y:S01]  /*0c50*/  IMAD.SHL.U32 R0, R7, 0x2, RZ ;  /* 0x0000000207007824 */ /* 0x000fe200078e00ff */
[----:B------:R-:W-:Y:S01]  /*0c60*/  UMOV UR10, 0x33145c07 ;  /* 0x33145c07000a7882 */ /* 0x000fe20000000000 */
[----:B------:R-:W-:Y:S01]  /*0c70*/  UMOV UR11, 0x3ca1a626 ;  /* 0x3ca1a626000b7882 */ /* 0x000fe20000000000 */
[----:B------:R-:W-:Y:S01]  /*0c80*/  IMAD.MOV.U32 R18, RZ, RZ, -0x3e107ad8 ;  /* 0xc1ef8528ff127424 */ /* 0x000fe200078e00ff */
[----:B------:R-:W-:Y:S01]  /*0c90*/  MOV R19, 0x3e21eea7 ;  /* 0x3e21eea700137802 */ /* 0x000fe20000000f00 */
[----:B------:R-:W-:Y:S01]  /*0ca0*/  IMAD.MOV.U32 R20, RZ, RZ, 0x2cb0d246 ;  /* 0x2cb0d246ff147424 */ /* 0x000fe200078e00ff */
[----:B------:R-:W-:Y:S01]  /*0cb0*/  ISETP.GT.U32.AND P0, PT, R0, -0x79800000, PT ;  /* 0x868000000000780c */ /* 0x000fe20003f04070 */
[----:B------:R-:W-:Y:S01]  /*0cc0*/  IMAD.MOV.U32 R21, RZ, RZ, 0x3e5ae5f1 ;  /* 0x3e5ae5f1ff157424 */ /* 0x000fe200078e00ff */
[----:B------:R-:W-:Y:S01]  /*0cd0*/  UMOV UR18, 0xf9785eba ;  /* 0xf9785eba00127882 */ /* 0x000fe20000000000 */
[----:B------:R-:W-:Y:S01]  /*0ce0*/  UMOV UR19, 0x3de5db65 ;  /* 0x3de5db6500137882 */ /* 0x000fe20000000000 */
[----:B------:R-:W-:Y:S01]  /*0cf0*/  FSEL R7, R15, R7, P0 ;  /* 0x000000070f077208 */ /* 0x000fe20000000000 */
[----:B------:R-:W-:Y:S01]  /*0d00*/  DMUL R8, R8, -2 ;  /* 0xc000000008087828 */ /* 0x000fe20000000000 */
[----:B------:R-:W-:-:S03]  /*0d10*/  FSEL R14, R14, R6, P0 ;  /* 0x000000060e0e7208 */ /* 0x000fc60000000000 */
[----:B------:R-:W-:Y:S02]  /*0d20*/  VIADD R15, R7, 0x100000 ;  /* 0x00100000070f7836 */ /* 0x000fe40000000000 */
[----:B------:R-:W-:Y:S02]  /*0d30*/  IMAD.MOV.U32 R6, RZ, RZ, R14 ;  /* 0x000000ffff067224 */ /* 0x000fe400078e000e */
[----:B------:R-:W0:Y:S08]  /*0d40*/  FRND.F64 R10, R14 ;  /* 0x0000000e000a7313 */ /* 0x000e300000301800 */
[----:B------:R-:W1:Y:S01]  /*0d50*/  F2I.S64.F64 R14, R14 ;  /* 0x0000000e000e7311 */ /* 0x000e620000301900 */
[----:B0-----:R-:W-:-:S08]  /*0d60*/  DFMA R10, R10, -0.5, R6 ;  /* 0xbfe000000a0a782b */ /* 0x001fd00000000006 */
[C---:B------:R-:W-:Y:S01]  /*0d70*/  DMUL R12, R10.reuse, UR10 ;  /* 0x0000000a0a0c7c28 */ /* 0x040fe20008000000 */
[----:B------:R-:W-:Y:S01]  /*0d80*/  UMOV UR10, 0x54442d18 ;  /* 0x54442d18000a7882 */ /* 0x000fe20000000000 */
[----:B------:R-:W-:Y:S01]  /*0d90*/  UMOV UR11, 0x400921fb ;  /* 0x400921fb000b7882 */ /* 0x000fe20000000000 */
[C---:B-1----:R-:W-:Y:S02]  /*0da0*/  LOP3.LUT R0, R14.reuse, 0x1, RZ, 0xc0, !PT ;  /* 0x000000010e007812 */ /* 0x042fe400078ec0ff */
[----:B------:R-:W-:Y:S02]  /*0db0*/  LOP3.LUT P1, RZ, R14, 0x2, RZ, 0xc0, !PT ;  /* 0x000000020eff7812 */ /* 0x000fe4000782c0ff */
[----:B------:R-:W-:Y:S01]  /*0dc0*/  ISETP.NE.U32.AND P0, PT, R0, 0x1, PT ;  /* 0x000000010000780c */ /* 0x000fe20003f05070 */
[----:B------:R-:W-:Y:S01]  /*0dd0*/  DFMA R12, R10, UR10, R12 ;  /* 0x0000000a0a0c7c2b */ /* 0x000fe2000800000c */
[----:B------:R-:W-:Y:S01]  /*0de0*/  UMOV UR10, 0x20fd8164 ;  /* 0x20fd8164000a7882 */ /* 0x000fe20000000000 */
[----:B------:R-:W-:Y:S01]  /*0df0*/  UMOV UR11, 0x3da8ff83 ;  /* 0x3da8ff83000b7882 */ /* 0x000fe20000000000 */
[----:B------:R-:W0:Y:S01]  /*0e00*/  MUFU.RSQ64H R11, R9 ;  /* 0x00000009000b7308 */ /* 0x000e220000001c00 */
[----:B------:R-:W-:Y:S01]  /*0e10*/  VIADD R10, R9, 0xfcb00000 ;  /* 0xfcb00000090a7836 */ /* 0x000fe20000000000 */
[----:B------:R-:W-:-:S03]  /*0e20*/  ISETP.NE.U32.AND.EX P0, PT, RZ, RZ, PT, P0 ;  /* 0x000000ffff00720c */ /* 0x000fc60003f05100 */
[----:B------:R-:W-:-:S08]  /*0e30*/  DMUL R16, R12, R12 ;  /* 0x0000000c0c107228 */ /* 0x000fd00000000000 */
[C---:B------:R-:W-:Y:S01]  /*0e40*/  DFMA R18, R16.reuse, -UR10, R18 ;  /* 0x8000000a10127c2b */ /* 0x040fe20008000012 */
[----:B------:R-:W-:Y:S01]  /*0e50*/  UMOV UR10, 0x8e06e6d9 ;  /* 0x8e06e6d9000a7882 */ /* 0x000fe20000000000 */
[----:B------:R-:W-:Y:S01]  /*0e60*/  DFMA R20, R16, UR18, -R20 ;  /* 0x0000001210147c2b */ /* 0x000fe20008000814 */
[----:B------:R-:W-:Y:S01]  /*0e70*/  UMOV UR11, 0x3e927e4f ;  /* 0x3e927e4f000b7882 */ /* 0x000fe20000000000 */
[----:B------:R-:W-:Y:S01]  /*0e80*/  UMOV UR18, 0x69ace392 ;  /* 0x69ace39200127882 */ /* 0x000fe20000000000 */
[----:B------:R-:W-:Y:S01]  /*0e90*/  UMOV UR19, 0x3ec71de3 ;  /* 0x3ec71de300137882 */ /* 0x000fe20000000000 */
[----:B0-----:R-:W-:Y:S02]  /*0ea0*/  DMUL R22, R10, R10 ;  /* 0x0000000a0a167228 */ /* 0x001fe40000000000 */
[C---:B------:R-:W-:Y:S01]  /*0eb0*/  DFMA R18, R16.reuse, R18, -UR10 ;  /* 0x8000000a10127e2b */ /* 0x040fe20008000012 */
[----:B------:R-:W-:Y:S01]  /*0ec0*/  UMOV UR10, 0x19ddbce9 ;  /* 0x19ddbce9000a7882 */ /* 0x000fe20000000000 */
[----:B------:R-:W-:Y:S01]  /*0ed0*/  DFMA R20, R16, R20, UR18 ;  /* 0x0000001210147e2b */ /* 0x000fe20008000014 */
[----:B------:R-:W-:Y:S01]  /*0ee0*/  UMOV UR11, 0x3efa01a0 ;  /* 0x3efa01a0000b7882 */ /* 0x000fe20000000000 */
[----:B------:R-:W-:Y:S01]  /*0ef0*/  UMOV UR18, 0x19db62a1 ;  /* 0x19db62a100127882 */ /* 0x000fe20000000000 */
[----:B------:R-:W-:-:S03]  /*0f00*/  UMOV UR19, 0x3f2a01a0 ;  /* 0x3f2a01a000137882 */ /* 0x000fc60000000000 */
[C---:B------:R-:W-:Y:S01]  /*0f10*/  DFMA R18, R16.reuse, R18, UR10 ;  /* 0x0000000a10127e2b */ /* 0x040fe20008000012 */
[----:B------:R-:W-:Y:S01]  /*0f20*/  UMOV UR10, 0x16c15d47 ;  /* 0x16c15d47000a7882 */ /* 0x000fe20000000000 */
[----:B------:R-:W-:Y:S01]  /*0f30*/  DFMA R20, R16, R20, -UR18 ;  /* 0x8000001210147e2b */ /* 0x000fe20008000014 */
[----:B------:R-:W-:Y:S01]  /*0f40*/  UMOV UR11, 0x3f56c16c ;  /* 0x3f56c16c000b7882 */ /* 0x000fe20000000000 */
[----:B------:R-:W-:Y:S01]  /*0f50*/  UMOV UR18, 0x11110818 ;  /* 0x1111081800127882 */ /* 0x000fe20000000000 */
[----:B------:R-:W-:-:S03]  /*0f60*/  UMOV UR19, 0x3f811111 ;  /* 0x3f81111100137882 */ /* 0x000fc60000000000 */
[C---:B------:R-:W-:Y:S01]  /*0f70*/  DFMA R24, R16.reuse, R18, -UR10 ;  /* 0x8000000a10187e2b */ /* 0x040fe20008000012 */
[----:B------:R-:W-:Y:S01]  /*0f80*/  UMOV UR10, 0x55555551 ;  /* 0x55555551000a7882 */ /* 0x000fe20000000000 */
[----:B------:R-:W-:Y:S01]  /*0f90*/  DFMA R20, R16, R20, UR18 ;  /* 0x0000001210147e2b */ /* 0x000fe20008000014 */
[----:B------:R-:W-:Y:S01]  /*0fa0*/  UMOV UR11, 0x3fa55555 ;  /* 0x3fa55555000b7882 */ /* 0x000fe20000000000 */
[----:B------:R-:W-:Y:S01]  /*0fb0*/  UMOV UR18, 0x55555554 ;  /* 0x5555555400127882 */ /* 0x000fe20000000000 */
[----:B------:R-:W-:Y:S01]  /*0fc0*/  UMOV UR19, 0x3fc55555 ;  /* 0x3fc5555500137882 */ /* 0x000fe20000000000 */
[----:B------:R-:W-:Y:S02]  /*0fd0*/  DFMA R18, R8, -R22, 1 ;  /* 0x3ff000000812742b */ /* 0x000fe40000000816 */
[C---:B------:R-:W-:Y:S01]  /*0fe0*/  DFMA R24, R16.reuse, R24, UR10 ;  /* 0x0000000a10187e2b */ /* 0x040fe20008000018 */
[----:B------:R-:W-:Y:S01]  /*0ff0*/  IMAD.MOV.U32 R22, RZ, RZ, 0x0 ;  /* 0x00000000ff167424 */ /* 0x000fe200078e00ff */
[----:B------:R-:W-:Y:S01]  /*1000*/  DFMA R20, R16, R20, -UR18 ;  /* 0x8000001210147e2b */ /* 0x000fe20008000014 */
[----:B------:R-:W-:-:S03]  /*1010*/  IMAD.MOV.U32 R23, RZ, RZ, 0x3fd80000 ;  /* 0x3fd80000ff177424 */ /* 0x000fc600078e00ff */
[----:B------:R-:W-:Y:S02]  /*1020*/  DMUL R26, R10, R18 ;  /* 0x000000120a1a7228 */ /* 0x000fe40000000000 */
[----:B------:R-:W-:Y:S02]  /*1030*/  DFMA R24, R16, R24, -0.5 ;  /* 0xbfe000001018742b */ /* 0x000fe40000000018 */
[----:B------:R-:W-:Y:S02]  /*1040*/  DFMA R22, R18, R22, 0.5 ;  /* 0x3fe000001216742b */ /* 0x000fe40000000016 */
[----:B------:R-:W-:-:S04]  /*1050*/  DFMA R18, R16, R20, RZ ;  /* 0x000000141012722b */ /* 0x000fc800000000ff */
[----:B------:R-:W-:Y:S02]  /*1060*/  DFMA R20, R16, R24, 1 ;  /* 0x3ff000001014742b */ /* 0x000fe40000000018 */
[----:B------:R-:W-:Y:S02]  /*1070*/  DFMA R22, R22, R26, R10 ;  /* 0x0000001a1616722b */ /* 0x000fe4000000000a */
[----:B------:R-:W-:-:S06]  /*1080*/  DFMA R24, R12, R18, R12 ;  /* 0x000000120c18722b */ /* 0x000fcc000000000c */
[----:B------:R-:W-:Y:S02]  /*1090*/  DMUL R12, R8, R22 ;  /* 0x00000016080c7228 */ /* 0x000fe40000000000 */
[----:B------:R-:W-:Y:S02]  /*10a0*/  VIADD R15, R23, 0xfff00000 ;  /* 0xfff00000170f7836 */ /* 0x000fe40000000000 */
[----:B------:R-:W-:Y:S01]  /*10b0*/  LOP3.LUT R27, R25, 0x80000000, RZ, 0x3c, !PT ;  /* 0x80000000191b7812 */ /* 0x000fe200078e3cff */
[----:B------:R-:W-:Y:S01]  /*10c0*/  IMAD.MOV.U32 R14, RZ, RZ, R22 ;  /* 0x000000ffff0e7224 */ /* 0x000fe200078e0016 */
[----:B------:R-:W-:Y:S02]  /*10d0*/  FSEL R18, R20, R24, !P0 ;  /* 0x0000001814127208 */ /* 0x000fe40004000000 */
[----:B------:R-:W-:Y:S01]  /*10e0*/  FSEL R19, R21, R25, !P0 ;  /* 0x0000001915137208 */ /* 0x000fe20004000000 */
[----:B------:R-:W-:Y:S01]  /*10f0*/  DFMA R16, R12, -R12, R8 ;  /* 0x8000000c0c10722b */ /* 0x000fe20000000008 */
[----:B------:R-:W-:-:S02]  /*1100*/  FSEL R20, R24, R20, !P0 ;  /* 0x0000001418147208 */ /* 0x000fc40004000000 */
[----:B------:R-:W-:Y:S02]  /*1110*/  FSEL R21, R27, R21, !P0 ;  /* 0x000000151b157208 */ /* 0x000fe40004000000 */
[----:B------:R-:W-:Y:S02]  /*1120*/  ISETP.GE.U32.AND P0, PT, R10, 0x7ca00000, PT ;  /* 0x7ca000000a00780c */ /* 0x000fe40003f06070 */
[----:B------:R-:W-:Y:S01]  /*1130*/  @P1 LOP3.LUT R27, R19, 0x80000000, RZ, 0x3c, !PT ;  /* 0x80000000131b1812 */ /* 0x000fe200078e3cff */
[----:B------:R-:W-:Y:S01]  /*1140*/  DFMA R24, R16, R14, R12 ;  /* 0x0000000e1018722b */ /* 0x000fe2000000000c */
[----:B------:R-:W-:-:S03]  /*1150*/  @P1 LOP3.LUT R29, R21, 0x80000000, RZ, 0x3c, !PT ;  /* 0x80000000151d1812 */ /* 0x000fc600078e3cff */
[----:B------:R-:W-:Y:S02]  /*1160*/  @P1 IMAD.MOV.U32 R19, RZ, RZ, R27 ;  /* 0x000000ffff131224 */ /* 0x000fe400078e001b */
[----:B------:R-:W-:-:S04]  /*1170*/  @P1 IMAD.MOV.U32 R21, RZ, RZ, R29 ;  /* 0x000000ffff151224 */ /* 0x000fc800078e001d */
[----:B------:R-:W-:Y:S05]  /*1180*/  @!P0 BRA `(.L_x_5) ;  /* 0x0000000000188947 */ /* 0x000fea0003800000 */
[----:B------:R-:W-:Y:S01]  /*1190*/  IMAD.MOV.U32 R14, RZ, RZ, R10 ;  /* 0x000000ffff0e7224 */ /* 0x000fe200078e000a */
[----:B------:R-:W-:Y:S02]  /*11a0*/  MOV R0, R22 ;  /* 0x0000001600007202 */ /* 0x000fe40000000f00 */
[----:B------:R-:W-:-:S07]  /*11b0*/  MOV R10, 0x11d0 ;  /* 0x000011d0000a7802 */ /* 0x000fce0000000f00 */
[----:B------:R-:W-:Y:S05]  /*11c0*/  CALL.REL.NOINC `($__internal_1_$__cuda_sm20_dsqrt_rn_f64_mediumpath_v1) ;  /* 0x0000000400cc7944 */ /* 0x000fea0003c00000 */
[----:B------:R-:W-:Y:S02]  /*11d0*/  IMAD.MOV.U32 R24, RZ, RZ, R12 ;  /* 0x000000ffff187224 */ /* 0x000fe400078e000c */
[----:B------:R-:W-:-:S07]  /*11e0*/  IMAD.MOV.U32 R25, RZ, RZ, R13 ;  /* 0x000000ffff197224 */ /* 0x000fce00078e000d */
.L_x_5:
[----:B------:R-:W0:Y:S01]  /*11f0*/  FRND.F64.TRUNC R8, R6 ;  /* 0x0000000600087313 */ /* 0x000e22000030d800 */
[----:B------:R-:W-:Y:S01]  /*1200*/  DMUL R10, RZ, R6 ;  /* 0x00000006ff0a7228 */ /* 0x000fe20000000000 */
[----:B------:R-:W-:Y:S01]  /*1210*/  UMOV UR12, UR8 ;  /* 0x00000008000c7c82 */ /* 0x000fe20008000000 */
[----:B------:R-:W-:Y:S01]  /*1220*/  UMOV UR8, UR5 ;  /* 0x0000000500087c82 */ /* 0x000fe20008000000 */
[----:B------:R-:W-:Y:S01]  /*1230*/  UMOV UR4, 0x1 ;  /* 0x0000000100047882 */ /* 0x000fe20000000000 */
[----:B------:R-:W-:Y:S01]  /*1240*/  UMOV UR9, UR13 ;  /* 0x0000000d00097c82 */ /* 0x000fe20008000000 */
[----:B------:R-:W-:Y:S01]  /*1250*/  UMOV UR5, UR16 ;  /* 0x0000001000057c82 */ /* 0x000fe20008000000 */
[----:B0-----:R-:W-:Y:S02]  /*1260*/  DSETP.NEU.AND P0, PT, R6, R8, PT ;  /* 0x000000080600722a */ /* 0x001fe40003f0d000 */
[----:B------:R-:W-:-:S04]  /*1270*/  DADD R8, RZ, R20 ;  /* 0x00000000ff087229 */ /* 0x000fc80000000014 */
[----:B------:R-:W-:Y:S02]  /*1280*/  FSEL R10, R10, R18, !P0 ;  /* 0x000000120a0a7208 */ /* 0x000fe40004000000 */
[----:B------:R-:W-:Y:S02]  /*1290*/  FSEL R11, R11, R19, !P0 ;  /* 0x000000130b0b7208 */ /* 0x000fe40004000000 */
[----:B------:R-:W-:-:S04]  /*12a0*/  DMUL R8, R8, R24 ;  /* 0x0000001808087228 */ /* 0x000fc80000000000 */
[----:B------:R-:W-:-:S11]  /*12b0*/  DMUL R24, R24, R10 ;  /* 0x0000000a18187228 */ /* 0x000fd60000000000 */
.L_x_2:
[----:B------:R-:W2:Y:S01]  /*12c0*/  LDG.E.64 R6, desc[UR14][R2.64+-0x8] ;  /* 0xfffff80e02067981 */ /* 0x000ea2000c1e1b00 */
[----:B------:R-:W-:Y:S01]  /*12d0*/  UIADD3 UR6, UPT, UPT, UR6, 0x1, URZ ;  /* 0x0000000106067890 */ /* 0x000fe2000fffe0ff */
[----:B------:R-:W-:-:S03]  /*12e0*/  IADD3 R0, P0, PT, R2, 0x8, RZ ;  /* 0x0000000802007810 */ /* 0x000fc60007f1e0ff */
[----:B------:R-:W-:Y:S02]  /*12f0*/  UISETP.NE.AND UP0, UPT, UR6, -0x1, UPT ;  /* 0xffffffff0600788c */ /* 0x000fe4000bf05270 */
[----:B------:R-:W-:Y:S01]  /*1300*/  IMAD.X R11, RZ, RZ, R3, P0 ;  /* 0x000000ffff0b7224 */ /* 0x000fe200000e0603 */
[----:B--2---:R-:W-:-:S07]  /*1310*/  DFMA R6, R24, R4, R6 ;  /* 0x000000041806722b */ /* 0x004fce0000000006 */
[----:B------:R0:W-:Y:S01]  /*1320*/  STG.E.64 desc[UR14][R2.64], R6 ;  /* 0x0000000602007986 */ /* 0x0001e2000c101b0e */
[----:B------:R-:W-:Y:S05]  /*1330*/  BRA.U UP0, `(.L_x_6) ;  /* 0xfffffff100407547 */ /* 0x000fea000b83ffff */
[----:B------:R-:W-:Y:S05]  /*1340*/  EXIT ;  /* 0x000000000000794d */ /* 0x000fea0003800000 */
        .weak           $__internal_0_$__cuda_sm20_div_rn_f64_full
        .type           $__internal_0_$__cuda_sm20_div_rn_f64_full,@function
        .size           $__internal_0_$__cuda_sm20_div_rn_f64_full,($__internal_1_$__cuda_sm20_dsqrt_rn_f64_mediumpath_v1 - $__internal_0_$__cuda_sm20_div_rn_f64_full)
$__internal_0_$__cuda_sm20_div_rn_f64_full:
[C---:B------:R-:W-:Y:S01]  /*1350*/  FSETP.GEU.AND P0, PT, |R5|.reuse, 1.469367938527859385e-39, PT ;  /* 0x001000000500780b */ /* 0x040fe20003f0e200 */
[----:B------:R-:W-:Y:S01]  /*1360*/  IMAD.MOV.U32 R8, RZ, RZ, 0x1 ;  /* 0x00000001ff087424 */ /* 0x000fe200078e00ff */
[C---:B------:R-:W-:Y:S01]  /*1370*/  LOP3.LUT R2, R5.reuse, 0x800fffff, RZ, 0xc0, !PT ;  /* 0x800fffff05027812 */ /* 0x040fe200078ec0ff */
[----:B------:R-:W-:Y:S01]  /*1380*/  IMAD.MOV.U32 R13, RZ, RZ, 0x1ca00000 ;  /* 0x1ca00000ff0d7424 */ /* 0x000fe200078e00ff */
[----:B------:R-:W-:Y:S02]  /*1390*/  LOP3.LUT R17, R5, 0x7ff00000, RZ, 0xc0, !PT ;  /* 0x7ff0000005117812 */ /* 0x000fe400078ec0ff */
[----:B------:R-:W-:Y:S01]  /*13a0*/  LOP3.LUT R3, R2, 0x3ff00000, RZ, 0xfc, !PT ;  /* 0x3ff0000002037812 */ /* 0x000fe200078efcff */
[----:B------:R-:W-:Y:S01]  /*13b0*/  IMAD.MOV.U32 R2, RZ, RZ, R4 ;  /* 0x000000ffff027224 */ /* 0x000fe200078e0004 */
[----:B------:R-:W-:-:S04]  /*13c0*/  LOP3.LUT R12, R7, 0x7ff00000, RZ, 0xc0, !PT ;  /* 0x7ff00000070c7812 */ /* 0x000fc800078ec0ff */
[----:B------:R-:W-:Y:S01]  /*13d0*/  ISETP.GE.U32.AND P1, PT, R12, R17, PT ;  /* 0x000000110c00720c */ /* 0x000fe20003f26070 */
[----:B------:R-:W-:Y:S01]  /*13e0*/  @!P0 DMUL R2, R4, 8.98846567431157953865e+307 ;  /* 0x7fe0000004028828 */ /* 0x000fe20000000000 */
[----:B------:R-:W-:-:S05]  /*13f0*/  IMAD.MOV.U32 R19, RZ, RZ, R12 ;  /* 0x000000ffff137224 */ /* 0x000fca00078e000c */
[----:B------:R-:W0:Y:S02]  /*1400*/  MUFU.RCP64H R9, R3 ;  /* 0x0000000300097308 */ /* 0x000e240000001800 */
[----:B0-----:R-:W-:-:S08]  /*1410*/  DFMA R10, R8, -R2, 1 ;  /* 0x3ff00000080a742b */ /* 0x001fd00000000802 */
[----:B------:R-:W-:-:S08]  /*1420*/  DFMA R10, R10, R10, R10 ;  /* 0x0000000a0a0a722b */ /* 0x000fd0000000000a */
[----:B------:R-:W-:Y:S01]  /*1430*/  DFMA R10, R8, R10, R8 ;  /* 0x0000000a080a722b */ /* 0x000fe20000000008 */
[----:B------:R-:W-:Y:S01]  /*1440*/  SEL R9, R13, 0x63400000, !P1 ;  /* 0x634000000d097807 */ /* 0x000fe20004800000 */
[----:B------:R-:W-:Y:S01]  /*1450*/  IMAD.MOV.U32 R8, RZ, RZ, R6 ;  /* 0x000000ffff087224 */ /* 0x000fe200078e0006 */
[----:B------:R-:W-:Y:S02]  /*1460*/  FSETP.GEU.AND P1, PT, |R7|, 1.469367938527859385e-39, PT ;  /* 0x001000000700780b */ /* 0x000fe40003f2e200 */
[----:B------:R-:W-:-:S03]  /*1470*/  LOP3.LUT R9, R9, 0x800fffff, R7, 0xf8, !PT ;  /* 0x800fffff09097812 */ /* 0x000fc600078ef807 */
[----:B------:R-:W-:-:S08]  /*1480*/  DFMA R14, R10, -R2, 1 ;  /* 0x3ff000000a0e742b */ /* 0x000fd00000000802 */
[----:B------:R-:W-:Y:S01]  /*1490*/  DFMA R10, R10, R14, R10 ;  /* 0x0000000e0a0a722b */ /* 0x000fe2000000000a */
[----:B------:R-:W-:Y:S10]  /*14a0*/  @P1 BRA `(.L_x_7) ;  /* 0x0000000000201947 */ /* 0x000ff40003800000 */
[----:B------:R-:W-:Y:S02]  /*14b0*/  LOP3.LUT R15, R5, 0x7ff00000, RZ, 0xc0, !PT ;  /* 0x7ff00000050f7812 */ /* 0x000fe400078ec0ff */
[----:B------:R-:W-:Y:S02]  /*14c0*/  MOV R14, RZ ;  /* 0x000000ff000e7202 */ /* 0x000fe40000000f00 */
[----:B------:R-:W-:-:S04]  /*14d0*/  ISETP.GE.U32.AND P1, PT, R12, R15, PT ;  /* 0x0000000f0c00720c */ /* 0x000fc80003f26070 */
[----:B------:R-:W-:-:S04]  /*14e0*/  SEL R15, R13, 0x63400000, !P1 ;  /* 0x634000000d0f7807 */ /* 0x000fc80004800000 */
[----:B------:R-:W-:-:S04]  /*14f0*/  LOP3.LUT R15, R15, 0x80000000, R7, 0xf8, !PT ;  /* 0x800000000f0f7812 */ /* 0x000fc800078ef807 */
[----:B------:R-:W-:-:S06]  /*1500*/  LOP3.LUT R15, R15, 0x100000, RZ, 0xfc, !PT ;  /* 0x001000000f0f7812 */ /* 0x000fcc00078efcff */
[----:B------:R-:W-:-:S10]  /*1510*/  DFMA R8, R8, 2, -R14 ;  /* 0x400000000808782b */ /* 0x000fd4000000080e */
[----:B------:R-:W-:-:S07]  /*1520*/  LOP3.LUT R19, R9, 0x7ff00000, RZ, 0xc0, !PT ;  /* 0x7ff0000009137812 */ /* 0x000fce00078ec0ff */
.L_x_7:
[----:B------:R-:W-:Y:S01]  /*1530*/  IMAD.MOV.U32 R18, RZ, RZ, R17 ;  /* 0x000000ffff127224 */ /* 0x000fe200078e0011 */
[----:B------:R-:W-:Y:S01]  /*1540*/  @!P0 LOP3.LUT R18, R3, 0x7ff00000, RZ, 0xc0, !PT ;  /* 0x7ff0000003128812 */ /* 0x000fe200078ec0ff */
[----:B------:R-:W-:Y:S01]  /*1550*/  VIADD R20, R19, 0xffffffff ;  /* 0xffffffff13147836 */ /* 0x000fe20000000000 */
[----:B------:R-:W-:-:S03]  /*1560*/  DMUL R14, R10, R8 ;  /* 0x000000080a0e7228 */ /* 0x000fc60000000000 */
[----:B------:R-:W-:Y:S01]  /*1570*/  VIADD R21, R18, 0xffffffff ;  /* 0xffffffff12157836 */ /* 0x000fe20000000000 */
[----:B------:R-:W-:-:S04]  /*1580*/  ISETP.GT.U32.AND P0, PT, R20, 0x7feffffe, PT ;  /* 0x7feffffe1400780c */ /* 0x000fc80003f04070 */
[----:B------:R-:W-:Y:S01]  /*1590*/  ISETP.GT.U32.OR P0, PT, R21, 0x7feffffe, P0 ;  /* 0x7feffffe1500780c */ /* 0x000fe20000704470 */
[----:B------:R-:W-:-:S08]  /*15a0*/  DFMA R16, R14, -R2, R8 ;  /* 0x800000020e10722b */ /* 0x000fd00000000008 */
[----:B------:R-:W-:-:S04]  /*15b0*/  DFMA R10, R10, R16, R14 ;  /* 0x000000100a0a722b */ /* 0x000fc8000000000e */
[----:B------:R-:W-:Y:S07]  /*15c0*/  @P0 BRA `(.L_x_8) ;  /* 0x00000000006c0947 */ /* 0x000fee0003800000 */
[----:B------:R-:W-:-:S04]  /*15d0*/  LOP3.LUT R7, R5, 0x7ff00000, RZ, 0xc0, !PT ;  /* 0x7ff0000005077812 */ /* 0x000fc800078ec0ff */
[CC--:B------:R-:W-:Y:S02]  /*15e0*/  VIADDMNMX R6, R12.reuse, -R7.reuse, 0xb9600000, !PT ;  /* 0xb96000000c067446 */ /* 0x0c0fe40007800907 */
[----:B------:R-:W-:Y:S02]  /*15f0*/  ISETP.GE.U32.AND P0, PT, R12, R7, PT ;  /* 0x000000070c00720c */ /* 0x000fe40003f06070 */
[----:B------:R-:W-:Y:S02]  /*1600*/  VIMNMX R6, PT, PT, R6, 0x46a00000, PT ;  /* 0x46a0000006067848 */ /* 0x000fe40003fe0100 */
[----:B------:R-:W-:-:S05]  /*1610*/  SEL R13, R13, 0x63400000, !P0 ;  /* 0x634000000d0d7807 */ /* 0x000fca0004000000 */
[----:B------:R-:W-:Y:S02]  /*1620*/  IMAD.IADD R14, R6, 0x1, -R13 ;  /* 0x00000001060e7824 */ /* 0x000fe400078e0a0d */
[----:B------:R-:W-:Y:S02]  /*1630*/  IMAD.MOV.U32 R6, RZ, RZ, RZ ;  /* 0x000000ffff067224 */ /* 0x000fe400078e00ff */
[----:B------:R-:W-:-:S06]  /*1640*/  VIADD R7, R14, 0x7fe00000 ;  /* 0x7fe000000e077836 */ /* 0x000fcc0000000000 */
[----:B------:R-:W-:-:S10]  /*1650*/  DMUL R12, R10, R6 ;  /* 0x000000060a0c7228 */ /* 0x000fd40000000000 */
[----:B------:R-:W-:-:S13]  /*1660*/  FSETP.GTU.AND P0, PT, |R13|, 1.469367938527859385e-39, PT ;  /* 0x001000000d00780b */ /* 0x000fda0003f0c200 */
[----:B------:R-:W-:Y:S05]  /*1670*/  @P0 BRA `(.L_x_9) ;  /* 0x0000000000940947 */ /* 0x000fea0003800000 */
[----:B------:R-:W-:Y:S01]  /*1680*/  DFMA R2, R10, -R2, R8 ;  /* 0x800000020a02722b */ /* 0x000fe20000000008 */
[----:B------:R-:W-:-:S09]  /*1690*/  IMAD.MOV.U32 R6, RZ, RZ, RZ ;  /* 0x000000ffff067224 */ /* 0x000fd200078e00ff */
[C---:B------:R-:W-:Y:S02]  /*16a0*/  FSETP.NEU.AND P0, PT, R3.reuse, RZ, PT ;  /* 0x000000ff0300720b */ /* 0x040fe40003f0d000 */
[----:B------:R-:W-:-:S04]  /*16b0*/  LOP3.LUT R5, R3, 0x80000000, R5, 0x48, !PT ;  /* 0x8000000003057812 */ /* 0x000fc800078e4805 */
[----:B------:R-:W-:-:S07]  /*16c0*/  LOP3.LUT R7, R5, R7, RZ, 0xfc, !PT ;  /* 0x0000000705077212 */ /* 0x000fce00078efcff */
[----:B------:R-:W-:Y:S05]  /*16d0*/  @!P0 BRA `(.L_x_9) ;  /* 0x00000000007c8947 */ /* 0x000fea0003800000 */
[----:B------:R-:W-:Y:S01]  /*16e0*/  IMAD.MOV R3, RZ, RZ, -R14 ;  /* 0x000000ffff037224 */ /* 0x000fe200078e0a0e */
[----:B------:R-:W-:Y:S01]  /*16f0*/  DMUL.RP R6, R10, R6 ;  /* 0x000000060a067228 */ /* 0x000fe20000008000 */
[----:B------:R-:W-:-:S06]  /*1700*/  IMAD.MOV.U32 R2, RZ, RZ, RZ ;  /* 0x000000ffff027224 */ /* 0x000fcc00078e00ff */
[----:B------:R-:W-:-:S03]  /*1710*/  DFMA R2, R12, -R2, R10 ;  /* 0x800000020c02722b */ /* 0x000fc6000000000a */
[----:B------:R-:W-:-:S03]  /*1720*/  LOP3.LUT R5, R7, R5, RZ, 0x3c, !PT ;  /* 0x0000000507057212 */ /* 0x000fc600078e3cff */
[----:B------:R-:W-:-:S04]  /*1730*/  IADD3 R2, PT, PT, -R14, -0x43300000, RZ ;  /* 0xbcd000000e027810 */ /* 0x000fc80007ffe1ff */
[----:B------:R-:W-:-:S04]  /*1740*/  FSETP.NEU.AND P0, PT, |R3|, R2, PT ;  /* 0x000000020300720b */ /* 0x000fc80003f0d200 */
[----:B------:R-:W-:Y:S02]  /*1750*/  FSEL R12, R6, R12, !P0 ;  /* 0x0000000c060c7208 */ /* 0x000fe40004000000 */
[----:B------:R-:W-:Y:S01]  /*1760*/  FSEL R13, R5, R13, !P0 ;  /* 0x0000000d050d7208 */ /* 0x000fe20004000000 */
[----:B------:R-:W-:Y:S06]  /*1770*/  BRA `(.L_x_9) ;  /* 0x0000000000547947 */ /* 0x000fec0003800000 */
.L_x_8:
[----:B------:R-:W-:-:S14]  /*1780*/  DSETP.NAN.AND P0, PT, R6, R6, PT ;  /* 0x000000060600722a */ /* 0x000fdc0003f08000 */
[----:B------:R-:W-:Y:S05]  /*1790*/  @P0 BRA `(.L_x_10) ;  /* 0x0000000000440947 */ /* 0x000fea0003800000 */
[----:B------:R-:W-:-:S14]  /*17a0*/  DSETP.NAN.AND P0, PT, R4, R4, PT ;  /* 0x000000040400722a */ /* 0x000fdc0003f08000 */
[----:B------:R-:W-:Y:S05]  /*17b0*/  @P0 BRA `(.L_x_11) ;  /* 0x0000000000300947 */ /* 0x000fea0003800000 */
[----:B------:R-:W-:Y:S01]  /*17c0*/  ISETP.NE.AND P0, PT, R19, R18, PT ;  /* 0x000000121300720c */ /* 0x000fe20003f05270 */
[----:B------:R-:W-:Y:S01]  /*17d0*/  IMAD.MOV.U32 R13, RZ, RZ, -0x80000 ;  /* 0xfff80000ff0d7424 */ /* 0x000fe200078e00ff */
[----:B------:R-:W-:-:S11]  /*17e0*/  MOV R12, 0x0 ;  /* 0x00000000000c7802 */ /* 0x000fd60000000f00 */
[----:B------:R-:W-:Y:S05]  /*17f0*/  @!P0 BRA `(.L_x_9) ;  /* 0x0000000000348947 */ /* 0x000fea0003800000 */
[----:B------:R-:W-:Y:S02]  /*1800*/  ISETP.NE.AND P0, PT, R19, 0x7ff00000, PT ;  /* 0x7ff000001300780c */ /* 0x000fe40003f05270 */
[----:B------:R-:W-:Y:S02]  /*1810*/  LOP3.LUT R13, R7, 0x80000000, R5, 0x48, !PT ;  /* 0x80000000070d7812 */ /* 0x000fe400078e4805 */
[----:B------:R-:W-:-:S13]  /*1820*/  ISETP.EQ.OR P0, PT, R18, RZ, !P0 ;  /* 0x000000ff1200720c */ /* 0x000fda0004702670 */
[----:B------:R-:W-:Y:S01]  /*1830*/  @P0 LOP3.LUT R2, R13, 0x7ff00000, RZ, 0xfc, !PT ;  /* 0x7ff000000d020812 */ /* 0x000fe200078efcff */
[----:B------:R-:W-:Y:S02]  /*1840*/  @!P0 IMAD.MOV.U32 R12, RZ, RZ, RZ ;  /* 0x000000ffff0c8224 */ /* 0x000fe400078e00ff */
[----:B------:R-:W-:Y:S02]  /*1850*/  @P0 IMAD.MOV.U32 R12, RZ, RZ, RZ ;  /* 0x000000ffff0c0224 */ /* 0x000fe400078e00ff */
[----:B------:R-:W-:Y:S01]  /*1860*/  @P0 IMAD.MOV.U32 R13, RZ, RZ, R2 ;  /* 0x000000ffff0d0224 */ /* 0x000fe200078e0002 */
[----:B------:R-:W-:Y:S06]  /*1870*/  BRA `(.L_x_9) ;  /* 0x0000000000147947 */ /* 0x000fec0003800000 */
.L_x_11:
[----:B------:R-:W-:Y:S01]  /*1880*/  LOP3.LUT R13, R5, 0x80000, RZ, 0xfc, !PT ;  /* 0x00080000050d7812 */ /* 0x000fe200078efcff */
[----:B------:R-:W-:Y:S01]  /*1890*/  IMAD.MOV.U32 R12, RZ, RZ, R4 ;  /* 0x000000ffff0c7224 */ /* 0x000fe200078e0004 */
[----:B------:R-:W-:Y:S06]  /*18a0*/  BRA `(.L_x_9) ;  /* 0x0000000000087947 */ /* 0x000fec0003800000 */
.L_x_10:
[----:B------:R-:W-:Y:S01]  /*18b0*/  LOP3.LUT R13, R7, 0x80000, RZ, 0xfc, !PT ;  /* 0x00080000070d7812 */ /* 0x000fe200078efcff */
[----:B------:R-:W-:-:S07]  /*18c0*/  IMAD.MOV.U32 R12, RZ, RZ, R6 ;  /* 0x000000ffff0c7224 */ /* 0x000fce00078e0006 */
.L_x_9:
[----:B------:R-:W-:Y:S02]  /*18d0*/  IMAD.MOV.U32 R2, RZ, RZ, R0 ;  /* 0x000000ffff027224 */ /* 0x000fe400078e0000 */
[----:B------:R-:W-:-:S04]  /*18e0*/  IMAD.MOV.U32 R3, RZ, RZ, 0x0 ;  /* 0x00000000ff037424 */ /* 0x000fc800078e00ff */
[----:B------:R-:W-:Y:S05]  /*18f0*/  RET.REL.NODEC R2 `(_Z10randomWalkPdii) ;  /* 0xffffffe402c07950 */ /* 0x000fea0003c3ffff */
        .weak           $__internal_1_$__cuda_sm20_dsqrt_rn_f64_mediumpath_v1
        .type           $__internal_1_$__cuda_sm20_dsqrt_rn_f64_mediumpath_v1,@function
        .size           $__internal_1_$__cuda_sm20_dsqrt_rn_f64_mediumpath_v1,(.L_x_17 - $__internal_1_$__cuda_sm20_dsqrt_rn_f64_mediumpath_v1)
$__internal_1_$__cuda_sm20_dsqrt_rn_f64_mediumpath_v1:
[----:B------:R-:W-:Y:S01]  /*1900*/  ISETP.GE.U32.AND P0, PT, R14, -0x3400000, PT ;  /* 0xfcc000000e00780c */ /* 0x000fe20003f06070 */
[----:B------:R-:W-:-:S12]  /*1910*/  IMAD.MOV.U32 R14, RZ, RZ, R0 ;  /* 0x000000ffff0e7224 */ /* 0x000fd800078e0000 */
[----:B------:R-:W-:Y:S05]  /*1920*/  @!P0 BRA `(.L_x_12) ;  /* 0x0000000000208947 */ /* 0x000fea0003800000 */
[----:B------:R-:W-:-:S10]  /*1930*/  DFMA.RM R12, R16, R14, R12 ;  /* 0x0000000e100c722b */ /* 0x000fd4000000400c */
[----:B------:R-:W-:-:S04]  /*1940*/  IADD3 R14, P0, PT, R12, 0x1, RZ ;  /* 0x000000010c0e7810 */ /* 0x000fc80007f1e0ff */
[----:B------:R-:W-:-:S06]  /*1950*/  IADD3.X R15, PT, PT, RZ, R13, RZ, P0, !PT ;  /* 0x0000000dff0f7210 */ /* 0x000fcc00007fe4ff */
[----:B------:R-:W-:-:S08]  /*1960*/  DFMA.RP R8, -R12, R14, R8 ;  /* 0x0000000e0c08722b */ /* 0x000fd00000008108 */
[----:B------:R-:W-:-:S06]  /*1970*/  DSETP.GT.AND P0, PT, R8, RZ, PT ;  /* 0x000000ff0800722a */ /* 0x000fcc0003f04000 */
[----:B------:R-:W-:Y:S02]  /*1980*/  FSEL R12, R14, R12, P0 ;  /* 0x0000000c0e0c7208 */ /* 0x000fe40000000000 */
[----:B------:R-:W-:Y:S01]  /*1990*/  FSEL R13, R15, R13, P0 ;  /* 0x0000000d0f0d7208 */ /* 0x000fe20000000000 */
[----:B------:R-:W-:Y:S06]  /*19a0*/  BRA `(.L_x_13) ;  /* 0x0000000000647947 */ /* 0x000fec0003800000 */
.L_x_12:
[----:B------:R-:W-:-:S14]  /*19b0*/  DSETP.NE.AND P0, PT, R8, RZ, PT ;  /* 0x000000ff0800722a */ /* 0x000fdc0003f05000 */
[----:B------:R-:W-:Y:S05]  /*19c0*/  @!P0 BRA `(.L_x_14) ;  /* 0x0000000000588947 */ /* 0x000fea0003800000 */
[----:B------:R-:W-:-:S13]  /*19d0*/  ISETP.GE.AND P0, PT, R9, RZ, PT ;  /* 0x000000ff0900720c */ /* 0x000fda0003f06270 */
[----:B------:R-:W-:Y:S02]  /*19e0*/  @!P0 IMAD.MOV.U32 R12, RZ, RZ, 0x0 ;  /* 0x00000000ff0c8424 */ /* 0x000fe400078e00ff */
[----:B------:R-:W-:Y:S01]  /*19f0*/  @!P0 IMAD.MOV.U32 R13, RZ, RZ, -0x80000 ;  /* 0xfff80000ff0d8424 */ /* 0x000fe200078e00ff */
[----:B------:R-:W-:Y:S06]  /*1a00*/  @!P0 BRA `(.L_x_13) ;  /* 0x00000000004c8947 */ /* 0x000fec0003800000 */
[----:B------:R-:W-:-:S13]  /*1a10*/  ISETP.GT.AND P0, PT, R9, 0x7fefffff, PT ;  /* 0x7fefffff0900780c */ /* 0x000fda0003f04270 */
[----:B------:R-:W-:Y:S05]  /*1a20*/  @P0 BRA `(.L_x_14) ;  /* 0x0000000000400947 */ /* 0x000fea0003800000 */
[----:B------:R-:W-:Y:S01]  /*1a30*/  DMUL R8, R8, 8.11296384146066816958e+31 ;  /* 0x4690000008087828 */ /* 0x000fe20000000000 */
[----:B------:R-:W-:Y:S02]  /*1a40*/  IMAD.MOV.U32 R12, RZ, RZ, RZ ;  /* 0x000000ffff0c7224 */ /* 0x000fe400078e00ff */
[----:B------:R-:W-:Y:S02]  /*1a50*/  IMAD.MOV.U32 R16, RZ, RZ, 0x0 ;  /* 0x00000000ff107424 */ /* 0x000fe400078e00ff */
[----:B------:R-:W-:Y:S01]  /*1a60*/  IMAD.MOV.U32 R17, RZ, RZ, 0x3fd80000 ;  /* 0x3fd80000ff117424 */ /* 0x000fe200078e00ff */
[----:B------:R-:W0:Y:S02]  /*1a70*/  MUFU.RSQ64H R13, R9 ;  /* 0x00000009000d7308 */ /* 0x000e240000001c00 */
[----:B0-----:R-:W-:-:S08]  /*1a80*/  DMUL R14, R12, R12 ;  /* 0x0000000c0c0e7228 */ /* 0x001fd00000000000 */
[----:B------:R-:W-:-:S08]  /*1a90*/  DFMA R14, R8, -R14, 1 ;  /* 0x3ff00000080e742b */ /* 0x000fd0000000080e */
[----:B------:R-:W-:Y:S02]  /*1aa0*/  DFMA R16, R14, R16, 0.5 ;  /* 0x3fe000000e10742b */ /* 0x000fe40000000010 */
[----:B------:R-:W-:-:S08]  /*1ab0*/  DMUL R14, R12, R14 ;  /* 0x0000000e0c0e7228 */ /* 0x000fd00000000000 */
[----:B------:R-:W-:-:S08]  /*1ac0*/  DFMA R14, R16, R14, R12 ;  /* 0x0000000e100e722b */ /* 0x000fd0000000000c */
[----:B------:R-:W-:Y:S02]  /*1ad0*/  DMUL R12, R8, R14 ;  /* 0x0000000e080c7228 */ /* 0x000fe40000000000 */
[----:B------:R-:W-:-:S06]  /*1ae0*/  VIADD R15, R15, 0xfff00000 ;  /* 0xfff000000f0f7836 */ /* 0x000fcc0000000000 */
[----:B------:R-:W-:-:S08]  /*1af0*/  DFMA R16, R12, -R12, R8 ;  /* 0x8000000c0c10722b */ /* 0x000fd00000000008 */
[----:B------:R-:W-:-:S10]  /*1b00*/  DFMA R12, R14, R16, R12 ;  /* 0x000000100e0c722b */ /* 0x000fd4000000000c */
[----:B------:R-:W-:Y:S01]  /*1b10*/  VIADD R13, R13, 0xfcb00000 ;  /* 0xfcb000000d0d7836 */ /* 0x000fe20000000000 */
[----:B------:R-:W-:Y:S06]  /*1b20*/  BRA `(.L_x_13) ;  /* 0x0000000000047947 */ /* 0x000fec0003800000 */
.L_x_14:
[----:B------:R-:W-:-:S11]  /*1b30*/  DADD R12, R8, R8 ;  /* 0x00000000080c7229 */ /* 0x000fd60000000008 */
.L_x_13:
[----:B------:R-:W-:-:S04]  /*1b40*/  IMAD.MOV.U32 R11, RZ, RZ, 0x0 ;  /* 0x00000000ff0b7424 */ /* 0x000fc800078e00ff */
[----:B------:R-:W-:Y:S05]  /*1b50*/  RET.REL.NODEC R10 `(_Z10randomWalkPdii) ;  /* 0xffffffe40a287950 */ /* 0x000fea0003c3ffff */
.L_x_15:
[----:B------:R-:W-:-:S00]  /*1b60*/  BRA `(.L_x_15) ;  /* 0xfffffffc00fc7947 */ /* 0x000fc0000383ffff */
[----:B------:R-:W-:-:S00]  /*1b70*/  NOP ;  /* 0x0000000000007918 */ /* 0x000fc00000000000 */
        /* <DEDUP_REMOVED lines=8> */
.L_x_17:


//--------------------- .nv.global.init           --------------------------
	.section	.nv.global.init,"aw",@progbits
	.align	4
.nv.global.init:
	.type		mrg32k3aM1SubSeq,@object
	.size		mrg32k3aM1SubSeq,(mrg32k3aM2SubSeq - mrg32k3aM1SubSeq)
mrg32k3aM1SubSeq:
        /*0000*/ 	.byte	0x0b, 0xcc, 0xee, 0x04, 0x73, 0x29, 0x8b, 0x6f, 0xf6, 0x53, 0x03, 0xf6, 0x23, 0xf6, 0xea, 0xda
        /* <DEDUP_REMOVED lines=125> */
	.type		mrg32k3aM2SubSeq,@object
	.size		mrg32k3aM2SubSeq,(mrg32k3aM1 - mrg32k3aM2SubSeq)
mrg32k3aM2SubSeq:
        /* <DEDUP_REMOVED lines=126> */
	.type		mrg32k3aM1,@object
	.size		mrg32k3aM1,(mrg32k3aM1Seq - mrg32k3aM1)
mrg32k3aM1:
        /* <DEDUP_REMOVED lines=144> */
	.type		mrg32k3aM1Seq,@object
	.size		mrg32k3aM1Seq,(mrg32k3aM2 - mrg32k3aM1Seq)
mrg32k3aM1Seq:
        /* <DEDUP_REMOVED lines=144> */
	.type		mrg32k3aM2,@object
	.size		mrg32k3aM2,(mrg32k3aM2Seq - mrg32k3aM2)
mrg32k3aM2:
        /* <DEDUP_REMOVED lines=144> */
	.type		mrg32k3aM2Seq,@object
	.size		mrg32k3aM2Seq,(precalc_xorwow_matrix - mrg32k3aM2Seq)
mrg32k3aM2Seq:
        /* <DEDUP_REMOVED lines=144> */
	.type		precalc_xorwow_matrix,@object
	.size		precalc_xorwow_matrix,(precalc_xorwow_offset_matrix - precalc_xorwow_matrix)
precalc_xorwow_matrix:
        /* <DEDUP_REMOVED lines=6400> */
	.type		precalc_xorwow_offset_matrix,@object
	.size		precalc_xorwow_offset_matrix,(.L_1 - precalc_xorwow_offset_matrix)
precalc_xorwow_offset_matrix:
        /* <DEDUP_REMOVED lines=6400> */
.L_1:


//--------------------- .nv.shared.reserved.0     --------------------------
	.section	.nv.shared.reserved.0,"aw",@nobits
	.weak		__nv_reservedSMEM_offset_0_alias
	.size		__nv_reservedSMEM_offset_0_alias, 0, 64
	.other		__nv_reservedSMEM_offset_0_alias,@"STO_CUDA_RESERVED_SHARED STV_DEFAULT"
__nv_reservedSMEM_offset_0_alias:
	.zero		0
	.zero		64


//--------------------- .nv.constant0._Z10randomWalkPdii --------------------------
	.section	.nv.constant0._Z10randomWalkPdii,"a",@progbits
	.sectionflags	@""
	.align	4
.nv.constant0._Z10randomWalkPdii:
	.zero		912


//--------------------- SYMBOLS --------------------------

	.type		.nv.reservedSmem.offset0,@object
	.size		.nv.reservedSmem.offset0,0x4
